//
// Generated by NVIDIA NVVM Compiler
//
// Compiler Build ID: CL-36424714
// Cuda compilation tools, release 13.0, V13.0.88
// Based on NVVM 20.0.0
//

.version 9.0
.target sm_100
.address_size 64

	// .globl	_Z21calculateMatrixGlobalPKfPfiii
.extern .shared .align 16 .b8 ref[];

.visible .entry _Z21calculateMatrixGlobalPKfPfiii(
	.param .u64 .ptr .align 1 _Z21calculateMatrixGlobalPKfPfiii_param_0,
	.param .u64 .ptr .align 1 _Z21calculateMatrixGlobalPKfPfiii_param_1,
	.param .u32 _Z21calculateMatrixGlobalPKfPfiii_param_2,
	.param .u32 _Z21calculateMatrixGlobalPKfPfiii_param_3,
	.param .u32 _Z21calculateMatrixGlobalPKfPfiii_param_4
)
{
	.reg .pred 	%p<20>;
	.reg .b32 	%r<120>;
	.reg .b32 	%f<76>;
	.reg .b64 	%rd<25>;

	ld.param.u64 	%rd4, [_Z21calculateMatrixGlobalPKfPfiii_param_0];
	ld.param.u64 	%rd5, [_Z21calculateMatrixGlobalPKfPfiii_param_1];
	ld.param.u32 	%r65, [_Z21calculateMatrixGlobalPKfPfiii_param_2];
	ld.param.u32 	%r66, [_Z21calculateMatrixGlobalPKfPfiii_param_3];
	ld.param.u32 	%r67, [_Z21calculateMatrixGlobalPKfPfiii_param_4];
	cvta.to.global.u64 	%rd1, %rd5;
	cvta.to.global.u64 	%rd2, %rd4;
	shl.b32 	%r1, %r66, 1;
	sub.s32 	%r2, %r65, %r1;
	mov.u32 	%r3, %tid.x;
	mov.u32 	%r68, %ctaid.x;
	mov.u32 	%r69, %ntid.x;
	mul.lo.s32 	%r4, %r68, %r69;
	add.s32 	%r5, %r4, %r3;
	mov.u32 	%r70, %tid.y;
	mov.u32 	%r71, %ctaid.y;
	mov.u32 	%r72, %ntid.y;
	mad.lo.s32 	%r73, %r71, %r72, %r70;
	mul.lo.s32 	%r6, %r67, %r73;
	setp.lt.s32 	%p1, %r67, 1;
	@%p1 bra 	$L__BB0_33;
	neg.s32 	%r7, %r66;
	setp.gt.s32 	%p2, %r66, -1;
	@%p2 bra 	$L__BB0_18;
	and.b32  	%r8, %r67, 3;
	setp.lt.u32 	%p11, %r67, 4;
	mov.b32 	%r108, 0;
	@%p11 bra 	$L__BB0_13;
	and.b32  	%r108, %r67, 2147483644;
	neg.s32 	%r107, %r108;
	mul.lo.s32 	%r84, %r6, %r2;
	add.s32 	%r85, %r84, %r2;
	add.s32 	%r106, %r5, %r85;
	shl.b32 	%r86, %r65, 2;
	shl.b32 	%r87, %r66, 3;
	sub.s32 	%r12, %r86, %r87;
	add.s32 	%r105, %r6, 3;
	add.s32 	%r88, %r6, 2;
	mad.lo.s32 	%r104, %r2, %r88, %r5;
	mad.lo.s32 	%r103, %r2, %r105, %r5;
	add.s32 	%r89, %r3, %r84;
	add.s32 	%r102, %r89, %r4;
$L__BB0_4:
	add.s32 	%r23, %r105, -2;
	add.s32 	%r90, %r105, -3;
	max.s32 	%r91, %r5, %r90;
	setp.ge.s32 	%p12, %r91, %r2;
	@%p12 bra 	$L__BB0_6;
	mul.wide.s32 	%rd15, %r102, 4;
	add.s64 	%rd16, %rd1, %rd15;
	mov.b32 	%r92, 0;
	st.global.u32 	[%rd16], %r92;
$L__BB0_6:
	max.s32 	%r93, %r5, %r23;
	setp.ge.s32 	%p13, %r93, %r2;
	@%p13 bra 	$L__BB0_8;
	mul.wide.s32 	%rd17, %r106, 4;
	add.s64 	%rd18, %rd1, %rd17;
	mov.b32 	%r94, 0;
	st.global.u32 	[%rd18], %r94;
$L__BB0_8:
	add.s32 	%r95, %r23, 1;
	max.s32 	%r96, %r5, %r95;
	setp.ge.s32 	%p14, %r96, %r2;
	@%p14 bra 	$L__BB0_10;
	mul.wide.s32 	%rd19, %r104, 4;
	add.s64 	%rd20, %rd1, %rd19;
	mov.b32 	%r97, 0;
	st.global.u32 	[%rd20], %r97;
$L__BB0_10:
	max.s32 	%r98, %r5, %r105;
	setp.ge.s32 	%p15, %r98, %r2;
	@%p15 bra 	$L__BB0_12;
	mul.wide.s32 	%rd21, %r103, 4;
	add.s64 	%rd22, %rd1, %rd21;
	mov.b32 	%r99, 0;
	st.global.u32 	[%rd22], %r99;
$L__BB0_12:
	add.s32 	%r107, %r107, 4;
	add.s32 	%r106, %r106, %r12;
	add.s32 	%r105, %r105, 4;
	add.s32 	%r104, %r104, %r12;
	add.s32 	%r103, %r103, %r12;
	add.s32 	%r102, %r102, %r12;
	setp.ne.s32 	%p16, %r107, 0;
	@%p16 bra 	$L__BB0_4;
$L__BB0_13:
	setp.eq.s32 	%p17, %r8, 0;
	@%p17 bra 	$L__BB0_33;
	add.s32 	%r110, %r108, %r6;
	mad.lo.s32 	%r111, %r110, %r2, %r5;
	neg.s32 	%r109, %r8;
$L__BB0_15:
	.pragma "nounroll";
	max.s32 	%r100, %r5, %r110;
	setp.ge.s32 	%p18, %r100, %r2;
	@%p18 bra 	$L__BB0_17;
	mul.wide.s32 	%rd23, %r111, 4;
	add.s64 	%rd24, %rd1, %rd23;
	mov.b32 	%r101, 0;
	st.global.u32 	[%rd24], %r101;
$L__BB0_17:
	add.s32 	%r111, %r111, %r2;
	add.s32 	%r110, %r110, 1;
	add.s32 	%r109, %r109, 1;
	setp.eq.s32 	%p19, %r109, 0;
	@%p19 bra 	$L__BB0_33;
	bra.uni 	$L__BB0_15;
$L__BB0_18:
	add.s32 	%r75, %r1, 1;
	and.b32  	%r40, %r1, 14;
	and.b32  	%r41, %r1, 6;
	and.b32  	%r42, %r66, 1;
	and.b32  	%r76, %r75, -16;
	neg.s32 	%r43, %r76;
	add.s32 	%r44, %r66, %r5;
	mov.b32 	%r112, 0;
$L__BB0_19:
	add.s32 	%r46, %r112, %r6;
	max.s32 	%r77, %r5, %r46;
	setp.ge.s32 	%p3, %r77, %r2;
	@%p3 bra 	$L__BB0_32;
	add.s32 	%r47, %r46, %r66;
	mov.f32 	%f72, 0f00000000;
	mov.u32 	%r113, %r7;
$L__BB0_21:
	setp.lt.u32 	%p4, %r1, 15;
	add.s32 	%r78, %r47, %r113;
	mul.lo.s32 	%r49, %r78, %r65;
	add.s32 	%r50, %r44, %r49;
	mov.u32 	%r117, %r7;
	@%p4 bra 	$L__BB0_24;
	add.s32 	%r114, %r5, %r49;
	mov.u32 	%r115, %r43;
	mov.u32 	%r117, %r7;
$L__BB0_23:
	.pragma "nounroll";
	mul.wide.s32 	%rd6, %r114, 4;
	add.s64 	%rd7, %rd2, %rd6;
	ld.global.f32 	%f13, [%rd7];
	add.f32 	%f14, %f72, %f13;
	ld.global.f32 	%f15, [%rd7+4];
	add.f32 	%f16, %f14, %f15;
	ld.global.f32 	%f17, [%rd7+8];
	add.f32 	%f18, %f16, %f17;
	ld.global.f32 	%f19, [%rd7+12];
	add.f32 	%f20, %f18, %f19;
	ld.global.f32 	%f21, [%rd7+16];
	add.f32 	%f22, %f20, %f21;
	ld.global.f32 	%f23, [%rd7+20];
	add.f32 	%f24, %f22, %f23;
	ld.global.f32 	%f25, [%rd7+24];
	add.f32 	%f26, %f24, %f25;
	ld.global.f32 	%f27, [%rd7+28];
	add.f32 	%f28, %f26, %f27;
	ld.global.f32 	%f29, [%rd7+32];
	add.f32 	%f30, %f28, %f29;
	ld.global.f32 	%f31, [%rd7+36];
	add.f32 	%f32, %f30, %f31;
	ld.global.f32 	%f33, [%rd7+40];
	add.f32 	%f34, %f32, %f33;
	ld.global.f32 	%f35, [%rd7+44];
	add.f32 	%f36, %f34, %f35;
	ld.global.f32 	%f37, [%rd7+48];
	add.f32 	%f38, %f36, %f37;
	ld.global.f32 	%f39, [%rd7+52];
	add.f32 	%f40, %f38, %f39;
	ld.global.f32 	%f41, [%rd7+56];
	add.f32 	%f42, %f40, %f41;
	ld.global.f32 	%f43, [%rd7+60];
	add.f32 	%f72, %f42, %f43;
	add.s32 	%r117, %r117, 16;
	add.s32 	%r115, %r115, 16;
	add.s32 	%r114, %r114, 16;
	setp.ne.s32 	%p5, %r115, 0;
	@%p5 bra 	$L__BB0_23;
$L__BB0_24:
	setp.lt.u32 	%p6, %r40, 7;
	@%p6 bra 	$L__BB0_26;
	add.s32 	%r79, %r50, %r117;
	mul.wide.s32 	%rd8, %r79, 4;
	add.s64 	%rd9, %rd2, %rd8;
	ld.global.f32 	%f44, [%rd9];
	add.f32 	%f45, %f72, %f44;
	ld.global.f32 	%f46, [%rd9+4];
	add.f32 	%f47, %f45, %f46;
	ld.global.f32 	%f48, [%rd9+8];
	add.f32 	%f49, %f47, %f48;
	ld.global.f32 	%f50, [%rd9+12];
	add.f32 	%f51, %f49, %f50;
	ld.global.f32 	%f52, [%rd9+16];
	add.f32 	%f53, %f51, %f52;
	ld.global.f32 	%f54, [%rd9+20];
	add.f32 	%f55, %f53, %f54;
	ld.global.f32 	%f56, [%rd9+24];
	add.f32 	%f57, %f55, %f56;
	ld.global.f32 	%f58, [%rd9+28];
	add.f32 	%f72, %f57, %f58;
	add.s32 	%r117, %r117, 8;
$L__BB0_26:
	setp.lt.u32 	%p7, %r41, 3;
	@%p7 bra 	$L__BB0_28;
	add.s32 	%r80, %r50, %r117;
	mul.wide.s32 	%rd10, %r80, 4;
	add.s64 	%rd11, %rd2, %rd10;
	ld.global.f32 	%f59, [%rd11];
	add.f32 	%f60, %f72, %f59;
	ld.global.f32 	%f61, [%rd11+4];
	add.f32 	%f62, %f60, %f61;
	ld.global.f32 	%f63, [%rd11+8];
	add.f32 	%f64, %f62, %f63;
	ld.global.f32 	%f65, [%rd11+12];
	add.f32 	%f72, %f64, %f65;
	add.s32 	%r117, %r117, 4;
$L__BB0_28:
	setp.eq.s32 	%p8, %r42, 0;
	add.s32 	%r81, %r50, %r117;
	mul.wide.s32 	%rd12, %r81, 4;
	add.s64 	%rd3, %rd2, %rd12;
	ld.global.f32 	%f66, [%rd3];
	add.f32 	%f72, %f72, %f66;
	@%p8 bra 	$L__BB0_30;
	ld.global.f32 	%f67, [%rd3+4];
	add.f32 	%f68, %f72, %f67;
	ld.global.f32 	%f69, [%rd3+8];
	add.f32 	%f72, %f68, %f69;
$L__BB0_30:
	add.s32 	%r63, %r113, 1;
	setp.ne.s32 	%p9, %r113, %r66;
	mov.u32 	%r113, %r63;
	@%p9 bra 	$L__BB0_21;
	mad.lo.s32 	%r82, %r46, %r2, %r5;
	mul.wide.s32 	%rd13, %r82, 4;
	add.s64 	%rd14, %rd1, %rd13;
	st.global.f32 	[%rd14], %f72;
$L__BB0_32:
	add.s32 	%r112, %r112, 1;
	setp.ne.s32 	%p10, %r112, %r67;
	@%p10 bra 	$L__BB0_19;
$L__BB0_33:
	ret;

}
	// .globl	_Z21calculateMatrixSharedPKfPfiii
.visible .entry _Z21calculateMatrixSharedPKfPfiii(
	.param .u64 .ptr .align 1 _Z21calculateMatrixSharedPKfPfiii_param_0,
	.param .u64 .ptr .align 1 _Z21calculateMatrixSharedPKfPfiii_param_1,
	.param .u32 _Z21calculateMatrixSharedPKfPfiii_param_2,
	.param .u32 _Z21calculateMatrixSharedPKfPfiii_param_3,
	.param .u32 _Z21calculateMatrixSharedPKfPfiii_param_4
)
{
	.reg .pred 	%p<18>;
	.reg .b32 	%r<124>;
	.reg .b32 	%f<57>;
	.reg .b64 	%rd<11>;

	ld.param.u32 	%r43, [_Z21calculateMatrixSharedPKfPfiii_param_2];
	ld.param.u32 	%r44, [_Z21calculateMatrixSharedPKfPfiii_param_3];
	ld.param.u32 	%r45, [_Z21calculateMatrixSharedPKfPfiii_param_4];
	mov.u32 	%r46, %ctaid.x;
	mov.u32 	%r1, %ntid.x;
	mul.lo.s32 	%r2, %r46, %r1;
	mov.u32 	%r3, %tid.x;
	mov.u32 	%r47, %ctaid.y;
	mov.u32 	%r48, %ntid.y;
	mul.lo.s32 	%r49, %r47, %r48;
	mul.lo.s32 	%r4, %r49, %r45;
	mov.u32 	%r5, %tid.y;
	shl.b32 	%r6, %r44, 1;
	add.s32 	%r50, %r2, %r6;
	sub.s32 	%r51, %r43, %r50;
	min.u32 	%r52, %r51, %r1;
	add.s32 	%r53, %r52, %r6;
	add.s32 	%r54, %r6, %r1;
	setp.lt.u32 	%p1, %r43, %r54;
	selp.b32 	%r7, %r43, %r53, %p1;
	mad.lo.s32 	%r55, %r47, %r1, %r6;
	sub.s32 	%r56, %r43, %r55;
	setp.lt.u32 	%p2, %r56, %r1;
	add.s32 	%r57, %r56, %r6;
	selp.b32 	%r58, %r57, %r54, %p2;
	selp.b32 	%r59, %r43, %r58, %p1;
	mul.lo.s32 	%r8, %r59, %r7;
	setp.lt.s32 	%p3, %r45, 1;
	@%p3 bra 	$L__BB1_23;
	ld.param.u64 	%rd9, [_Z21calculateMatrixSharedPKfPfiii_param_0];
	add.s32 	%r61, %r2, %r3;
	add.s32 	%r62, %r44, %r5;
	sub.s32 	%r9, %r43, %r44;
	sub.s32 	%r63, %r43, %r6;
	mul.lo.s32 	%r64, %r63, %r61;
	sub.s32 	%r10, %r64, %r44;
	add.s32 	%r65, %r62, %r44;
	add.s32 	%r66, %r65, 1;
	add.s32 	%r67, %r5, 1;
	max.u32 	%r68, %r66, %r67;
	sub.s32 	%r69, %r68, %r5;
	and.b32  	%r11, %r69, 7;
	and.b32  	%r12, %r69, 3;
	sub.s32 	%r13, %r5, %r68;
	and.b32  	%r14, %r69, 1;
	shl.b32 	%r15, %r7, 5;
	and.b32  	%r70, %r69, -8;
	neg.s32 	%r16, %r70;
	shl.b32 	%r17, %r7, 2;
	add.s32 	%r123, %r62, %r4;
	add.s32 	%r19, %r44, %r61;
	cvta.to.global.u64 	%rd1, %rd9;
	mov.b32 	%r113, 0;
$L__BB1_2:
	mad.lo.s32 	%r115, %r3, %r1, %r5;
	setp.ge.u32 	%p4, %r115, %r8;
	@%p4 bra 	$L__BB1_5;
	mad.lo.s32 	%r23, %r113, %r1, %r4;
$L__BB1_4:
	div.s32 	%r72, %r115, %r7;
	mul.lo.s32 	%r73, %r72, %r7;
	sub.s32 	%r74, %r115, %r73;
	add.s32 	%r75, %r74, %r2;
	add.s32 	%r76, %r23, %r72;
	mad.lo.s32 	%r77, %r75, %r43, %r76;
	mul.wide.s32 	%rd4, %r77, 4;
	add.s64 	%rd5, %rd1, %rd4;
	ld.global.f32 	%f15, [%rd5];
	shl.b32 	%r78, %r115, 2;
	mov.u32 	%r79, ref;
	add.s32 	%r80, %r79, %r78;
	st.shared.f32 	[%r80], %f15;
	mad.lo.s32 	%r115, %r1, %r1, %r115;
	setp.lt.u32 	%p5, %r115, %r8;
	@%p5 bra 	$L__BB1_4;
$L__BB1_5:
	bar.sync 	0;
	max.u32 	%r81, %r19, %r123;
	setp.ge.u32 	%p6, %r81, %r9;
	@%p6 bra 	$L__BB1_22;
	add.s32 	%r82, %r6, %r3;
	setp.gt.u32 	%p7, %r3, %r82;
	mov.f32 	%f55, 0f00000000;
	@%p7 bra 	$L__BB1_21;
	mov.f32 	%f55, 0f00000000;
	mov.u32 	%r116, %r3;
$L__BB1_8:
	not.b32 	%r83, %r5;
	setp.gt.u32 	%p8, %r6, %r83;
	@%p8 bra 	$L__BB1_20;
	setp.gt.u32 	%p9, %r13, -8;
	mov.u32 	%r120, %r5;
	@%p9 bra 	$L__BB1_12;
	mad.lo.s32 	%r84, %r7, %r5, %r116;
	shl.b32 	%r85, %r84, 2;
	mov.u32 	%r86, ref;
	add.s32 	%r118, %r86, %r85;
	mov.u32 	%r117, %r16;
	mov.u32 	%r120, %r5;
$L__BB1_11:
	.pragma "nounroll";
	ld.shared.f32 	%f19, [%r118];
	add.f32 	%f20, %f55, %f19;
	add.s32 	%r87, %r118, %r17;
	ld.shared.f32 	%f21, [%r87];
	add.f32 	%f22, %f20, %f21;
	add.s32 	%r88, %r87, %r17;
	ld.shared.f32 	%f23, [%r88];
	add.f32 	%f24, %f22, %f23;
	add.s32 	%r89, %r88, %r17;
	ld.shared.f32 	%f25, [%r89];
	add.f32 	%f26, %f24, %f25;
	add.s32 	%r90, %r89, %r17;
	ld.shared.f32 	%f27, [%r90];
	add.f32 	%f28, %f26, %f27;
	add.s32 	%r91, %r90, %r17;
	ld.shared.f32 	%f29, [%r91];
	add.f32 	%f30, %f28, %f29;
	add.s32 	%r92, %r91, %r17;
	ld.shared.f32 	%f31, [%r92];
	add.f32 	%f32, %f30, %f31;
	add.s32 	%r93, %r92, %r17;
	ld.shared.f32 	%f33, [%r93];
	add.f32 	%f55, %f32, %f33;
	add.s32 	%r120, %r120, 8;
	add.s32 	%r118, %r118, %r15;
	add.s32 	%r117, %r117, 8;
	setp.ne.s32 	%p10, %r117, 0;
	@%p10 bra 	$L__BB1_11;
$L__BB1_12:
	setp.eq.s32 	%p11, %r11, 0;
	@%p11 bra 	$L__BB1_20;
	add.s32 	%r94, %r11, -1;
	setp.lt.u32 	%p12, %r94, 3;
	@%p12 bra 	$L__BB1_15;
	mad.lo.s32 	%r95, %r120, %r7, %r116;
	shl.b32 	%r96, %r95, 2;
	mov.u32 	%r97, ref;
	add.s32 	%r98, %r97, %r96;
	ld.shared.f32 	%f35, [%r98];
	add.f32 	%f36, %f55, %f35;
	add.s32 	%r99, %r98, %r17;
	ld.shared.f32 	%f37, [%r99];
	add.f32 	%f38, %f36, %f37;
	add.s32 	%r100, %r99, %r17;
	ld.shared.f32 	%f39, [%r100];
	add.f32 	%f40, %f38, %f39;
	add.s32 	%r101, %r100, %r17;
	ld.shared.f32 	%f41, [%r101];
	add.f32 	%f55, %f40, %f41;
	add.s32 	%r120, %r120, 4;
$L__BB1_15:
	setp.eq.s32 	%p13, %r12, 0;
	@%p13 bra 	$L__BB1_20;
	setp.eq.s32 	%p14, %r12, 1;
	@%p14 bra 	$L__BB1_18;
	mad.lo.s32 	%r102, %r120, %r7, %r116;
	shl.b32 	%r103, %r102, 2;
	mov.u32 	%r104, ref;
	add.s32 	%r105, %r104, %r103;
	ld.shared.f32 	%f43, [%r105];
	add.f32 	%f44, %f55, %f43;
	add.s32 	%r106, %r105, %r17;
	ld.shared.f32 	%f45, [%r106];
	add.f32 	%f55, %f44, %f45;
	add.s32 	%r120, %r120, 2;
$L__BB1_18:
	setp.eq.s32 	%p15, %r14, 0;
	@%p15 bra 	$L__BB1_20;
	mad.lo.s32 	%r107, %r120, %r7, %r116;
	shl.b32 	%r108, %r107, 2;
	mov.u32 	%r109, ref;
	add.s32 	%r110, %r109, %r108;
	ld.shared.f32 	%f46, [%r110];
	add.f32 	%f55, %f55, %f46;
$L__BB1_20:
	add.s32 	%r116, %r116, 1;
	add.s32 	%r111, %r6, %r3;
	setp.le.u32 	%p16, %r116, %r111;
	@%p16 bra 	$L__BB1_8;
$L__BB1_21:
	ld.param.u64 	%rd10, [_Z21calculateMatrixSharedPKfPfiii_param_1];
	add.s32 	%r112, %r10, %r123;
	cvta.to.global.u64 	%rd6, %rd10;
	mul.wide.u32 	%rd7, %r112, 4;
	add.s64 	%rd8, %rd6, %rd7;
	st.global.f32 	[%rd8], %f55;
	add.s32 	%r123, %r123, %r1;
$L__BB1_22:
	bar.sync 	0;
	add.s32 	%r113, %r113, 1;
	setp.ne.s32 	%p17, %r113, %r45;
	@%p17 bra 	$L__BB1_2;
$L__BB1_23:
	ret;

}


// ===== COMPILED SASS (sm_100) =====

	.target	sm_100

	.elftype	@"ET_EXEC"


//--------------------- .note.nv.tkinfo           --------------------------
	.section	.note.nv.tkinfo,"",@"SHT_NOTE"
	.sectionflags	@"SHF_NOTE_NV_TKINFO"
	.tkinfo
        /*0018*/ 	.word	0x00000002
        /*0030*/ 	.string	""
        /*0030*/ 	.string	"ptxas"
        /*0030*/ 	.string	"Cuda compilation tools, release 13.0, V13.0.88"
        /*0030*/ 	.string	"Build cuda_13.0.r13.0/compiler.36424714_0"
        /*0030*/ 	.string	"-arch sm_100 -m 64 "



//--------------------- .note.nv.cuinfo           --------------------------
	.section	.note.nv.cuinfo,"",@"SHT_NOTE"
	.sectionflags	@"SHF_NOTE_NV_CUINFO"
        /*0018*/ 	.short	0x0002
        /*001a*/ 	.short	0x0064
        /*001c*/ 	.short	0x0082
	.zero		2


//--------------------- .nv.info                  --------------------------
	.section	.nv.info,"",@"SHT_CUDA_INFO"
	.align	4


	//----- nvinfo : EIATTR_REGCOUNT
	.align		4
        /*0000*/ 	.byte	0x04, 0x2f
        /*0002*/ 	.short	(.L_1 - .L_0)
	.align		4
.L_0:
        /*0004*/ 	.word	index@(_Z21calculateMatrixGlobalPKfPfiii)
        /*0008*/ 	.word	0x00000020


	//----- nvinfo : EIATTR_FRAME_SIZE
	.align		4
.L_1:
        /*000c*/ 	.byte	0x04, 0x11
        /*000e*/ 	.short	(.L_3 - .L_2)
	.align		4
.L_2:
        /*0010*/ 	.word	index@(_Z21calculateMatrixGlobalPKfPfiii)
        /*0014*/ 	.word	0x00000000


	//----- nvinfo : EIATTR_REGCOUNT
	.align		4
.L_3:
        /*0018*/ 	.byte	0x04, 0x2f
        /*001a*/ 	.short	(.L_5 - .L_4)
	.align		4
.L_4:
        /*001c*/ 	.word	index@(_Z21calculateMatrixSharedPKfPfiii)
        /*0020*/ 	.word	0x00000020


	//----- nvinfo : EIATTR_FRAME_SIZE
	.align		4
.L_5:
        /*0024*/ 	.byte	0x04, 0x11
        /*0026*/ 	.short	(.L_7 - .L_6)
	.align		4
.L_6:
        /*0028*/ 	.word	index@(_Z21calculateMatrixSharedPKfPfiii)
        /*002c*/ 	.word	0x00000000


	//----- nvinfo : EIATTR_MIN_STACK_SIZE
	.align		4
.L_7:
        /*0030*/ 	.byte	0x04, 0x12
        /*0032*/ 	.short	(.L_9 - .L_8)
	.align		4
.L_8:
        /*0034*/ 	.word	index@(_Z21calculateMatrixSharedPKfPfiii)
        /*0038*/ 	.word	0x00000000


	//----- nvinfo : EIATTR_MIN_STACK_SIZE
	.align		4
.L_9:
        /*003c*/ 	.byte	0x04, 0x12
        /*003e*/ 	.short	(.L_11 - .L_10)
	.align		4
.L_10:
        /*0040*/ 	.word	index@(_Z21calculateMatrixGlobalPKfPfiii)
        /*0044*/ 	.word	0x00000000
.L_11:


//--------------------- .nv.compat                --------------------------
	.section	.nv.compat,"",@"SHT_CUDA_COMPAT_INFO"
	.align	4
        /*0000*/ 	.byte	0x02, 0x09, 0x00, 0x00, 0x02, 0x02, 0x01, 0x00, 0x02, 0x05, 0x05, 0x00, 0x03, 0x07, 0x01, 0x01
        /*0010*/ 	.byte	0x02, 0x03, 0x00, 0x00, 0x02, 0x06, 0x01, 0x00, 0x04, 0x0b, 0x08, 0x00, 0x09, 0x00, 0x00, 0x00
        /*0020*/ 	.byte	0x00, 0x00, 0x00, 0x00


//--------------------- .nv.info._Z21calculateMatrixSharedPKfPfiii --------------------------
	.section	.nv.info._Z21calculateMatrixSharedPKfPfiii,"",@"SHT_CUDA_INFO"
	.sectionflags	@""
	.align	4


	//----- nvinfo : EIATTR_CUDA_API_VERSION
	.align		4
        /*0000*/ 	.byte	0x04, 0x37
        /*0002*/ 	.short	(.L_13 - .L_12)
.L_12:
        /*0004*/ 	.word	0x00000082


	//----- nvinfo : EIATTR_KPARAM_INFO
	.align		4
.L_13:
        /*0008*/ 	.byte	0x04, 0x17
        /*000a*/ 	.short	(.L_15 - .L_14)
.L_14:
        /*000c*/ 	.word	0x00000000
        /*0010*/ 	.short	0x0004
        /*0012*/ 	.short	0x0018
        /*0014*/ 	.byte	0x00, 0xf0, 0x11, 0x00


	//----- nvinfo : EIATTR_KPARAM_INFO
	.align		4
.L_15:
        /*0018*/ 	.byte	0x04, 0x17
        /*001a*/ 	.short	(.L_17 - .L_16)
.L_16:
        /*001c*/ 	.word	0x00000000
        /*0020*/ 	.short	0x0003
        /*0022*/ 	.short	0x0014
        /*0024*/ 	.byte	0x00, 0xf0, 0x11, 0x00


	//----- nvinfo : EIATTR_KPARAM_INFO
	.align		4
.L_17:
        /*0028*/ 	.byte	0x04, 0x17
        /*002a*/ 	.short	(.L_19 - .L_18)
.L_18:
        /*002c*/ 	.word	0x00000000
        /*0030*/ 	.short	0x0002
        /*0032*/ 	.short	0x0010
        /*0034*/ 	.byte	0x00, 0xf0, 0x11, 0x00


	//----- nvinfo : EIATTR_KPARAM_INFO
	.align		4
.L_19:
        /*0038*/ 	.byte	0x04, 0x17
        /*003a*/ 	.short	(.L_21 - .L_20)
.L_20:
        /*003c*/ 	.word	0x00000000
        /*0040*/ 	.short	0x0001
        /*0042*/ 	.short	0x0008
        /*0044*/ 	.byte	0x00, 0xf5, 0x21, 0x00


	//----- nvinfo : EIATTR_KPARAM_INFO
	.align		4
.L_21:
        /*0048*/ 	.byte	0x04, 0x17
        /*004a*/ 	.short	(.L_23 - .L_22)
.L_22:
        /*004c*/ 	.word	0x00000000
        /*0050*/ 	.short	0x0000
        /*0052*/ 	.short	0x0000
        /*0054*/ 	.byte	0x00, 0xf5, 0x21, 0x00


	//----- nvinfo : EIATTR_SPARSE_MMA_MASK
	.align		4
.L_23:
        /*0058*/ 	.byte	0x03, 0x50
        /*005a*/ 	.short	0x0000


	//----- nvinfo : EIATTR_MAXREG_COUNT
	.align		4
        /*005c*/ 	.byte	0x03, 0x1b
        /*005e*/ 	.short	0x00ff


	//----- nvinfo : EIATTR_NUM_BARRIERS
	.align		4
        /*0060*/ 	.byte	0x02, 0x4c
        /*0062*/ 	.byte	0x01
	.zero		1


	//----- nvinfo : EIATTR_MERCURY_ISA_VERSION
	.align		4
        /*0064*/ 	.byte	0x03, 0x5f
        /*0066*/ 	.short	0x0101


	//----- nvinfo : EIATTR_VRC_CTA_INIT_COUNT
	.align		4
        /*0068*/ 	.byte	0x02, 0x4a
	.zero		1
	.zero		1


	//----- nvinfo : EIATTR_EXIT_INSTR_OFFSETS
	.align		4
        /*006c*/ 	.byte	0x04, 0x1c
        /*006e*/ 	.short	(.L_25 - .L_24)


	//   ....[0]....
.L_24:
        /*0070*/ 	.word	0x00000070


	//   ....[1]....
        /*0074*/ 	.word	0x00000d80


	//----- nvinfo : EIATTR_CRS_STACK_SIZE
	.align		4
.L_25:
        /*0078*/ 	.byte	0x04, 0x1e
        /*007a*/ 	.short	(.L_27 - .L_26)
.L_26:
        /*007c*/ 	.word	0x00000000


	//----- nvinfo : EIATTR_CBANK_PARAM_SIZE
	.align		4
.L_27:
        /*0080*/ 	.byte	0x03, 0x19
        /*0082*/ 	.short	0x001c


	//----- nvinfo : EIATTR_PARAM_CBANK
	.align		4
        /*0084*/ 	.byte	0x04, 0x0a
        /*0086*/ 	.short	(.L_29 - .L_28)
	.align		4
.L_28:
        /*0088*/ 	.word	index@(.nv.constant0._Z21calculateMatrixSharedPKfPfiii)
        /*008c*/ 	.short	0x0380
        /*008e*/ 	.short	0x001c


	//----- nvinfo : EIATTR_SW_WAR
	.align		4
.L_29:
        /*0090*/ 	.byte	0x04, 0x36
        /*0092*/ 	.short	(.L_31 - .L_30)
.L_30:
        /*0094*/ 	.word	0x00000008
.L_31:


//--------------------- .nv.info._Z21calculateMatrixGlobalPKfPfiii --------------------------
	.section	.nv.info._Z21calculateMatrixGlobalPKfPfiii,"",@"SHT_CUDA_INFO"
	.sectionflags	@""
	.align	4


	//----- nvinfo : EIATTR_CUDA_API_VERSION
	.align		4
        /*0000*/ 	.byte	0x04, 0x37
        /*0002*/ 	.short	(.L_33 - .L_32)
.L_32:
        /*0004*/ 	.word	0x00000082


	//----- nvinfo : EIATTR_KPARAM_INFO
	.align		4
.L_33:
        /*0008*/ 	.byte	0x04, 0x17
        /*000a*/ 	.short	(.L_35 - .L_34)
.L_34:
        /*000c*/ 	.word	0x00000000
        /*0010*/ 	.short	0x0004
        /*0012*/ 	.short	0x0018
        /*0014*/ 	.byte	0x00, 0xf0, 0x11, 0x00


	//----- nvinfo : EIATTR_KPARAM_INFO
	.align		4
.L_35:
        /*0018*/ 	.byte	0x04, 0x17
        /*001a*/ 	.short	(.L_37 - .L_36)
.L_36:
        /*001c*/ 	.word	0x00000000
        /*0020*/ 	.short	0x0003
        /*0022*/ 	.short	0x0014
        /*0024*/ 	.byte	0x00, 0xf0, 0x11, 0x00


	//----- nvinfo : EIATTR_KPARAM_INFO
	.align		4
.L_37:
        /*0028*/ 	.byte	0x04, 0x17
        /*002a*/ 	.short	(.L_39 - .L_38)
.L_38:
        /*002c*/ 	.word	0x00000000
        /*0030*/ 	.short	0x0002
        /*0032*/ 	.short	0x0010
        /*0034*/ 	.byte	0x00, 0xf0, 0x11, 0x00


	//----- nvinfo : EIATTR_KPARAM_INFO
	.align		4
.L_39:
        /*0038*/ 	.byte	0x04, 0x17
        /*003a*/ 	.short	(.L_41 - .L_40)
.L_40:
        /*003c*/ 	.word	0x00000000
        /*0040*/ 	.short	0x0001
        /*0042*/ 	.short	0x0008
        /*0044*/ 	.byte	0x00, 0xf5, 0x21, 0x00


	//----- nvinfo : EIATTR_KPARAM_INFO
	.align		4
.L_41:
        /*0048*/ 	.byte	0x04, 0x17
        /*004a*/ 	.short	(.L_43 - .L_42)
.L_42:
        /*004c*/ 	.word	0x00000000
        /*0050*/ 	.short	0x0000
        /*0052*/ 	.short	0x0000
        /*0054*/ 	.byte	0x00, 0xf5, 0x21, 0x00


	//----- nvinfo : EIATTR_SPARSE_MMA_MASK
	.align		4
.L_43:
        /*0058*/ 	.byte	0x03, 0x50
        /*005a*/ 	.short	0x0000


	//----- nvinfo : EIATTR_MAXREG_COUNT
	.align		4
        /*005c*/ 	.byte	0x03, 0x1b
        /*005e*/ 	.short	0x00ff


	//----- nvinfo : EIATTR_MERCURY_ISA_VERSION
	.align		4
        /*0060*/ 	.byte	0x03, 0x5f
        /*0062*/ 	.short	0x0101


	//----- nvinfo : EIATTR_VRC_CTA_INIT_COUNT
	.align		4
        /*0064*/ 	.byte	0x02, 0x4a
	.zero		1
	.zero		1


	//----- nvinfo : EIATTR_EXIT_INSTR_OFFSETS
	.align		4
        /*0068*/ 	.byte	0x04, 0x1c
        /*006a*/ 	.short	(.L_45 - .L_44)


	//   ....[0]....
.L_44:
        /*006c*/ 	.word	0x00000060


	//   ....[1]....
        /*0070*/ 	.word	0x00000440


	//   ....[2]....
        /*0074*/ 	.word	0x000004f0


	//   ....[3]....
        /*0078*/ 	.word	0x00000c90


	//----- nvinfo : EIATTR_CRS_STACK_SIZE
	.align		4
.L_45:
        /*007c*/ 	.byte	0x04, 0x1e
        /*007e*/ 	.short	(.L_47 - .L_46)
.L_46:
        /*0080*/ 	.word	0x00000000


	//----- nvinfo : EIATTR_CBANK_PARAM_SIZE
	.align		4
.L_47:
        /*0084*/ 	.byte	0x03, 0x19
        /*0086*/ 	.short	0x001c


	//----- nvinfo : EIATTR_PARAM_CBANK
	.align		4
        /*0088*/ 	.byte	0x04, 0x0a
        /*008a*/ 	.short	(.L_49 - .L_48)
	.align		4
.L_48:
        /*008c*/ 	.word	index@(.nv.constant0._Z21calculateMatrixGlobalPKfPfiii)
        /*0090*/ 	.short	0x0380
        /*0092*/ 	.short	0x001c


	//----- nvinfo : EIATTR_SW_WAR
	.align		4
.L_49:
        /*0094*/ 	.byte	0x04, 0x36
        /*0096*/ 	.short	(.L_51 - .L_50)
.L_50:
        /*0098*/ 	.word	0x00000008
.L_51:


//--------------------- .nv.callgraph             --------------------------
	.section	.nv.callgraph,"",@"SHT_CUDA_CALLGRAPH"
	.align	4
	.sectionentsize	8
	.align		4
        /*0000*/ 	.word	0x00000000
	.align		4
        /*0004*/ 	.word	0xffffffff
	.align		4
        /*0008*/ 	.word	0x00000000
	.align		4
        /*000c*/ 	.word	0xfffffffe
	.align		4
        /*0010*/ 	.word	0x00000000
	.align		4
        /*0014*/ 	.word	0xfffffffd
	.align		4
        /*0018*/ 	.word	0x00000000
	.align		4
        /*001c*/ 	.word	0xfffffffc


//--------------------- .text._Z21calculateMatrixSharedPKfPfiii --------------------------
	.section	.text._Z21calculateMatrixSharedPKfPfiii,"ax",@progbits
	.align	128
        .global         _Z21calculateMatrixSharedPKfPfiii
        .type           _Z21calculateMatrixSharedPKfPfiii,@function
        .size           _Z21calculateMatrixSharedPKfPfiii,(.L_x_30 - _Z21calculateMatrixSharedPKfPfiii)
        .other          _Z21calculateMatrixSharedPKfPfiii,@"STO_CUDA_ENTRY STV_DEFAULT"
_Z21calculateMatrixSharedPKfPfiii:
.text._Z21calculateMatrixSharedPKfPfiii:
[----:B------:R-:W-:Y:S08]  /*0000*/  LDC R1, c[0x0][0x37c] ;  /* 0x0000df00ff017b82 */ /* 0x000ff00000000800 */
[----:B------:R-:W0:Y:S08]  /*0010*/  LDC R4, c[0x0][0x398] ;  /* 0x0000e600ff047b82 */ /* 0x000e300000000800 */
[----:B------:R-:W1:Y:S08]  /*0020*/  LDC.64 R12, c[0x0][0x390] ;  /* 0x0000e400ff0c7b82 */ /* 0x000e700000000a00 */
[----:B------:R-:W2:Y:S01]  /*0030*/  LDC R8, c[0x0][0x360] ;  /* 0x0000d800ff087b82 */ /* 0x000ea20000000800 */
[----:B0-----:R-:W-:-:S07]  /*0040*/  ISETP.GE.AND P0, PT, R4, 0x1, PT ;  /* 0x000000010400780c */ /* 0x001fce0003f06270 */
[----:B------:R-:W0:Y:S08]  /*0050*/  S2UR UR4, SR_CTAID.Y ;  /* 0x00000000000479c3 */ /* 0x000e300000002600 */
[----:B------:R-:W3:Y:S02]  /*0060*/  S2UR UR6, SR_CTAID.X ;  /* 0x00000000000679c3 */ /* 0x000ee40000002500 */
[----:B0123--:R-:W-:Y:S05]  /*0070*/  @!P0 EXIT ;  /* 0x000000000000894d */ /* 0x00ffea0003800000 */
[----:B------:R-:W0:Y:S01]  /*0080*/  S2R R9, SR_TID.Y ;  /* 0x0000000000097919 */ /* 0x000e220000002200 */
[----:B------:R-:W-:Y:S01]  /*0090*/  IMAD.SHL.U32 R7, R13, 0x2, RZ ;  /* 0x000000020d077824 */ /* 0x000fe200078e00ff */
[----:B------:R-:W1:Y:S01]  /*00a0*/  LDCU UR5, c[0x0][0x364] ;  /* 0x00006c80ff0577ac */ /* 0x000e620008000800 */
[C---:B------:R-:W-:Y:S01]  /*00b0*/  IMAD R5, R8.reuse, UR6, RZ ;  /* 0x0000000608057c24 */ /* 0x040fe2000f8e02ff */
[----:B------:R-:W2:Y:S01]  /*00c0*/  S2R R6, SR_TID.X ;  /* 0x0000000000067919 */ /* 0x000ea20000002100 */
[--C-:B------:R-:W-:Y:S01]  /*00d0*/  IMAD R3, R8, UR4, R7.reuse ;  /* 0x0000000408037c24 */ /* 0x100fe2000f8e0207 */
[----:B------:R-:W-:Y:S01]  /*00e0*/  IADD3 R11, PT, PT, R7, R8, RZ ;  /* 0x00000008070b7210 */ /* 0x000fe20007ffe0ff */
[C---:B------:R-:W-:Y:S01]  /*00f0*/  IMAD.IADD R10, R12.reuse, 0x1, -R7 ;  /* 0x000000010c0a7824 */ /* 0x040fe200078e0a07 */
[----:B------:R-:W3:Y:S01]  /*0100*/  LDCU.64 UR8, c[0x0][0x358] ;  /* 0x00006b00ff0877ac */ /* 0x000ee20008000a00 */
[----:B------:R-:W-:Y:S01]  /*0110*/  IMAD.IADD R2, R12, 0x1, -R3 ;  /* 0x000000010c027824 */ /* 0x000fe200078e0a03 */
[----:B------:R-:W-:-:S02]  /*0120*/  IADD3 R3, PT, PT, -R5, R12, -R7 ;  /* 0x0000000c05037210 */ /* 0x000fc40007ffe907 */
[----:B------:R-:W-:Y:S02]  /*0130*/  ISETP.GT.U32.AND P0, PT, R11, R12, PT ;  /* 0x0000000c0b00720c */ /* 0x000fe40003f04070 */
[-C--:B------:R-:W-:Y:S02]  /*0140*/  ISETP.GE.U32.AND P1, PT, R2, R8.reuse, PT ;  /* 0x000000080200720c */ /* 0x080fe40003f26070 */
[----:B------:R-:W-:-:S04]  /*0150*/  VIMNMX.U32 R0, PT, PT, R3, R8, PT ;  /* 0x0000000803007248 */ /* 0x000fc80003fe0000 */
[----:B------:R-:W-:Y:S01]  /*0160*/  IADD3 R3, PT, PT, R7, R0, RZ ;  /* 0x0000000007037210 */ /* 0x000fe20007ffe0ff */
[----:B-1----:R-:W-:-:S06]  /*0170*/  UIMAD UR4, UR4, UR5, URZ ;  /* 0x00000005040472a4 */ /* 0x002fcc000f8e02ff */
[----:B------:R-:W-:Y:S02]  /*0180*/  @!P1 IMAD.IADD R11, R7, 0x1, R2 ;  /* 0x00000001070b9824 */ /* 0x000fe400078e0202 */
[----:B------:R-:W-:Y:S01]  /*0190*/  IMAD R4, R4, UR4, RZ ;  /* 0x0000000404047c24 */ /* 0x000fe2000f8e02ff */
[----:B------:R-:W-:Y:S01]  /*01a0*/  UMOV UR4, URZ ;  /* 0x000000ff00047c82 */ /* 0x000fe20008000000 */
[----:B0-----:R-:W-:Y:S01]  /*01b0*/  IMAD.IADD R14, R9, 0x1, R13 ;  /* 0x00000001090e7824 */ /* 0x001fe200078e020d */
[----:B------:R-:W-:-:S03]  /*01c0*/  SEL R15, R11, R12, !P0 ;  /* 0x0000000c0b0f7207 */ /* 0x000fc60004000000 */
[----:B------:R-:W-:Y:S01]  /*01d0*/  IMAD.X R0, R14, 0x1, R13, PT ;  /* 0x000000010e007824 */ /* 0x000fe200038e060d */
[----:B--2---:R-:W-:Y:S01]  /*01e0*/  IADD3 R2, PT, PT, R5, R6, RZ ;  /* 0x0000000605027210 */ /* 0x004fe20007ffe0ff */
[----:B------:R-:W-:-:S03]  /*01f0*/  IMAD.IADD R14, R4, 0x1, R14 ;  /* 0x00000001040e7824 */ /* 0x000fc600078e020e */
[----:B------:R-:W-:Y:S01]  /*0200*/  VIADDMNMX.U32 R16, R9, 0x1, R0, !PT ;  /* 0x0000000109107846 */ /* 0x000fe20007800000 */
[--C-:B------:R-:W-:Y:S01]  /*0210*/  IMAD R11, R2, R10, -R13.reuse ;  /* 0x0000000a020b7224 */ /* 0x100fe200078e0a0d */
[----:B------:R-:W-:Y:S01]  /*0220*/  SEL R0, R3, R12, !P0 ;  /* 0x0000000c03007207 */ /* 0x000fe20004000000 */
[--C-:B------:R-:W-:Y:S01]  /*0230*/  IMAD.IADD R12, R12, 0x1, -R13.reuse ;  /* 0x000000010c0c7824 */ /* 0x100fe200078e0a0d */
[----:B------:R-:W-:Y:S01]  /*0240*/  IADD3 R10, PT, PT, R16, -R9, RZ ;  /* 0x80000009100a7210 */ /* 0x000fe20007ffe0ff */
[----:B------:R-:W-:Y:S02]  /*0250*/  IMAD.IADD R3, R9, 0x1, -R16 ;  /* 0x0000000109037824 */ /* 0x000fe400078e0a10 */
[----:B------:R-:W-:Y:S01]  /*0260*/  IMAD.IADD R17, R2, 0x1, R13 ;  /* 0x0000000102117824 */ /* 0x000fe200078e020d */
[----:B------:R-:W-:Y:S01]  /*0270*/  LOP3.LUT R13, R10, 0xfffffff8, RZ, 0xc0, !PT ;  /* 0xfffffff80a0d7812 */ /* 0x000fe200078ec0ff */
[----:B------:R-:W-:Y:S01]  /*0280*/  IMAD R15, R0, R15, RZ ;  /* 0x0000000f000f7224 */ /* 0x000fe200078e02ff */
[----:B------:R-:W-:-:S02]  /*0290*/  ISETP.GT.U32.AND P0, PT, R3, -0x8, PT ;  /* 0xfffffff80300780c */ /* 0x000fc40003f04070 */
[C---:B------:R-:W-:Y:S02]  /*02a0*/  LOP3.LUT R21, R10.reuse, 0x7, RZ, 0xc0, !PT ;  /* 0x000000070a157812 */ /* 0x040fe400078ec0ff */
[----:B------:R-:W-:Y:S02]  /*02b0*/  LOP3.LUT R20, R10, 0x3, RZ, 0xc0, !PT ;  /* 0x000000030a147812 */ /* 0x000fe400078ec0ff */
[----:B---3--:R-:W-:-:S07]  /*02c0*/  IADD3 R13, PT, PT, -R13, RZ, RZ ;  /* 0x000000ff0d0d7210 */ /* 0x008fce0007ffe1ff */
.L_x_17:
[----:B------:R-:W-:Y:S01]  /*02d0*/  IMAD R25, R8, R6, R9 ;  /* 0x0000000608197224 */ /* 0x000fe200078e0209 */
[----:B0-----:R-:W0:Y:S01]  /*02e0*/  LDCU UR5, c[0x0][0x390] ;  /* 0x00007200ff0577ac */ /* 0x001e220008000800 */
[----:B------:R-:W-:Y:S03]  /*02f0*/  BSSY.RECONVERGENT B0, `(.L_x_0) ;  /* 0x000002f000007945 */ /* 0x000fe60003800200 */
[----:B------:R-:W-:-:S13]  /*0300*/  ISETP.GE.U32.AND P1, PT, R25, R15, PT ;  /* 0x0000000f1900720c */ /* 0x000fda0003f26070 */
[----:B-1----:R-:W-:Y:S05]  /*0310*/  @P1 BRA `(.L_x_1) ;  /* 0x0000000000b01947 */ /* 0x002fea0003800000 */
[-C--:B------:R-:W-:Y:S01]  /*0320*/  IABS R16, R0.reuse ;  /* 0x0000000000107213 */ /* 0x080fe20000000000 */
[----:B------:R-:W1:Y:S01]  /*0330*/  S2R R23, SR_CgaCtaId ;  /* 0x0000000000177919 */ /* 0x000e620000008800 */
[----:B------:R-:W-:Y:S02]  /*0340*/  MOV R18, 0x400 ;  /* 0x0000040000127802 */ /* 0x000fe40000000f00 */
[----:B------:R-:W2:Y:S01]  /*0350*/  I2F.RP R19, R16 ;  /* 0x0000001000137306 */ /* 0x000ea20000209400 */
[----:B------:R-:W-:Y:S02]  /*0360*/  ISETP.NE.AND P1, PT, R0, RZ, PT ;  /* 0x000000ff0000720c */ /* 0x000fe40003f25270 */
[----:B------:R-:W-:-:S05]  /*0370*/  LOP3.LUT R22, RZ, R0, RZ, 0x33, !PT ;  /* 0x00000000ff167212 */ /* 0x000fca00078e33ff */
[----:B--2---:R-:W2:Y:S01]  /*0380*/  MUFU.RCP R19, R19 ;  /* 0x0000001300137308 */ /* 0x004ea20000001000 */
[----:B-1----:R-:W-:Y:S01]  /*0390*/  LEA R18, R23, R18, 0x18 ;  /* 0x0000001217127211 */ /* 0x002fe200078ec0ff */
[----:B------:R-:W-:Y:S02]  /*03a0*/  IMAD R23, R8, UR4, R4 ;  /* 0x0000000408177c24 */ /* 0x000fe4000f8e0204 */
[----:B--2---:R-:W-:-:S04]  /*03b0*/  VIADD R2, R19, 0xffffffe ;  /* 0x0ffffffe13027836 */ /* 0x004fc80000000000 */
[----:B------:R1:W2:Y:S02]  /*03c0*/  F2I.FTZ.U32.TRUNC.NTZ R3, R2 ;  /* 0x0000000200037305 */ /* 0x0002a4000021f000 */
[----:B-1----:R-:W-:Y:S02]  /*03d0*/  HFMA2 R2, -RZ, RZ, 0, 0 ;  /* 0x00000000ff027431 */ /* 0x002fe400000001ff */
[----:B--2---:R-:W-:-:S04]  /*03e0*/  IMAD.MOV R27, RZ, RZ, -R3 ;  /* 0x000000ffff1b7224 */ /* 0x004fc800078e0a03 */
[----:B------:R-:W-:-:S04]  /*03f0*/  IMAD R27, R27, R16, RZ ;  /* 0x000000101b1b7224 */ /* 0x000fc800078e02ff */
[----:B------:R-:W-:-:S07]  /*0400*/  IMAD.HI.U32 R19, R3, R27, R2 ;  /* 0x0000001b03137227 */ /* 0x000fce00078e0002 */
.L_x_2:
[----:B-1----:R-:W-:Y:S02]  /*0410*/  IABS R2, R0 ;  /* 0x0000000000027213 */ /* 0x002fe40000000000 */
[----:B------:R-:W-:-:S03]  /*0420*/  IABS R3, R25 ;  /* 0x0000001900037213 */ /* 0x000fc60000000000 */
[----:B------:R-:W-:Y:S02]  /*0430*/  IMAD.MOV R24, RZ, RZ, -R2 ;  /* 0x000000ffff187224 */ /* 0x000fe400078e0a02 */
[----:B------:R-:W-:-:S04]  /*0440*/  IMAD.HI.U32 R2, R19, R3, RZ ;  /* 0x0000000313027227 */ /* 0x000fc800078e00ff */
[----:B------:R-:W-:Y:S01]  /*0450*/  IMAD R3, R2, R24, R3 ;  /* 0x0000001802037224 */ /* 0x000fe200078e0203 */
[----:B------:R-:W-:-:S04]  /*0460*/  IABS R24, R0 ;  /* 0x0000000000187213 */ /* 0x000fc80000000000 */
[----:B------:R-:W-:-:S13]  /*0470*/  ISETP.GT.U32.AND P3, PT, R16, R3, PT ;  /* 0x000000031000720c */ /* 0x000fda0003f64070 */
[----:B------:R-:W-:Y:S01]  /*0480*/  @!P3 IMAD.IADD R3, R3, 0x1, -R24 ;  /* 0x000000010303b824 */ /* 0x000fe200078e0a18 */
[----:B------:R-:W-:-:S04]  /*0490*/  @!P3 IADD3 R2, PT, PT, R2, 0x1, RZ ;  /* 0x000000010202b810 */ /* 0x000fc80007ffe0ff */
[----:B------:R-:W-:Y:S02]  /*04a0*/  ISETP.GE.U32.AND P2, PT, R3, R16, PT ;  /* 0x000000100300720c */ /* 0x000fe40003f46070 */
[----:B------:R-:W-:-:S04]  /*04b0*/  LOP3.LUT R3, R25, R0, RZ, 0x3c, !PT ;  /* 0x0000000019037212 */ /* 0x000fc800078e3cff */
[----:B------:R-:W-:-:S07]  /*04c0*/  ISETP.GE.AND P4, PT, R3, RZ, PT ;  /* 0x000000ff0300720c */ /* 0x000fce0003f86270 */
[----:B------:R-:W-:-:S05]  /*04d0*/  @P2 VIADD R2, R2, 0x1 ;  /* 0x0000000102022836 */ /* 0x000fca0000000000 */
[----:B------:R-:W-:Y:S02]  /*04e0*/  MOV R27, R2 ;  /* 0x00000002001b7202 */ /* 0x000fe40000000f00 */
[----:B------:R-:W1:Y:S03]  /*04f0*/  LDC.64 R2, c[0x0][0x380] ;  /* 0x0000e000ff027b82 */ /* 0x000e660000000a00 */
[----:B------:R-:W-:-:S05]  /*0500*/  @!P4 IMAD.MOV R27, RZ, RZ, -R27 ;  /* 0x000000ffff1bc224 */ /* 0x000fca00078e0a1b */
[----:B------:R-:W-:-:S04]  /*0510*/  SEL R24, R22, R27, !P1 ;  /* 0x0000001b16187207 */ /* 0x000fc80004800000 */
[----:B------:R-:W-:Y:S01]  /*0520*/  IADD3 R26, PT, PT, -R24, RZ, RZ ;  /* 0x000000ff181a7210 */ /* 0x000fe20007ffe1ff */
[----:B------:R-:W-:-:S04]  /*0530*/  IMAD.IADD R27, R23, 0x1, R24 ;  /* 0x00000001171b7824 */ /* 0x000fc800078e0218 */
[----:B------:R-:W-:-:S05]  /*0540*/  IMAD R26, R0, R26, R25 ;  /* 0x0000001a001a7224 */ /* 0x000fca00078e0219 */
[----:B------:R-:W-:-:S05]  /*0550*/  IADD3 R26, PT, PT, R5, R26, RZ ;  /* 0x0000001a051a7210 */ /* 0x000fca0007ffe0ff */
[----:B0-----:R-:W-:-:S04]  /*0560*/  IMAD R27, R26, UR5, R27 ;  /* 0x000000051a1b7c24 */ /* 0x001fc8000f8e021b */
[----:B-1----:R-:W-:-:S06]  /*0570*/  IMAD.WIDE R2, R27, 0x4, R2 ;  /* 0x000000041b027825 */ /* 0x002fcc00078e0202 */
[----:B------:R-:W2:Y:S01]  /*0580*/  LDG.E R2, desc[UR8][R2.64] ;  /* 0x0000000802027981 */ /* 0x000ea2000c1e1900 */
[----:B------:R-:W-:Y:S02]  /*0590*/  IMAD R27, R25, 0x4, R18 ;  /* 0x00000004191b7824 */ /* 0x000fe400078e0212 */
[----:B------:R-:W-:-:S05]  /*05a0*/  IMAD R25, R8, R8, R25 ;  /* 0x0000000808197224 */ /* 0x000fca00078e0219 */
[----:B------:R-:W-:Y:S01]  /*05b0*/  ISETP.GE.U32.AND P2, PT, R25, R15, PT ;  /* 0x0000000f1900720c */ /* 0x000fe20003f46070 */
[----:B--2---:R1:W-:-:S12]  /*05c0*/  STS [R27], R2 ;  /* 0x000000021b007388 */ /* 0x0043d80000000800 */
[----:B------:R-:W-:Y:S05]  /*05d0*/  @!P2 BRA `(.L_x_2) ;  /* 0xfffffffc008ca947 */ /* 0x000fea000383ffff */
.L_x_1:
[----:B0-----:R-:W-:Y:S05]  /*05e0*/  BSYNC.RECONVERGENT B0 ;  /* 0x0000000000007941 */ /* 0x001fea0003800200 */
.L_x_0:
[----:B------:R-:W-:Y:S01]  /*05f0*/  VIMNMX.U32 R3, PT, PT, R17, R14, !PT ;  /* 0x0000000e11037248 */ /* 0x000fe20007fe0000 */
[----:B------:R-:W-:Y:S03]  /*0600*/  BAR.SYNC.DEFER_BLOCKING 0x0 ;  /* 0x0000000000007b1d */ /* 0x000fe60000010000 */
[----:B------:R-:W-:-:S03]  /*0610*/  ISETP.GE.U32.AND P1, PT, R3, R12, PT ;  /* 0x0000000c0300720c */ /* 0x000fc60003f26070 */
[----:B------:R-:W-:Y:S10]  /*0620*/  BSSY.RECONVERGENT B2, `(.L_x_3) ;  /* 0x0000070000027945 */ /* 0x000ff40003800200 */
[----:B------:R-:W-:Y:S05]  /*0630*/  @P1 BRA `(.L_x_4) ;  /* 0x0000000400b81947 */ /* 0x000fea0003800000 */
[----:B------:R-:W-:Y:S01]  /*0640*/  IADD3 R3, PT, PT, R7, R6, RZ ;  /* 0x0000000607037210 */ /* 0x000fe20007ffe0ff */
[----:B------:R-:W-:Y:S01]  /*0650*/  BSSY.RECONVERGENT B1, `(.L_x_5) ;  /* 0x0000067000017945 */ /* 0x000fe20003800200 */
[----:B------:R-:W-:Y:S02]  /*0660*/  IMAD.MOV.U32 R23, RZ, RZ, RZ ;  /* 0x000000ffff177224 */ /* 0x000fe400078e00ff */
[----:B------:R-:W-:-:S13]  /*0670*/  ISETP.GT.U32.AND P1, PT, R6, R3, PT ;  /* 0x000000030600720c */ /* 0x000fda0003f24070 */
[----:B------:R-:W-:Y:S05]  /*0680*/  @P1 BRA `(.L_x_6) ;  /* 0x00000004008c1947 */ /* 0x000fea0003800000 */
[----:B------:R-:W-:Y:S01]  /*0690*/  MOV R23, RZ ;  /* 0x000000ff00177202 */ /* 0x000fe20000000f00 */
[----:B------:R-:W-:-:S07]  /*06a0*/  IMAD.MOV.U32 R3, RZ, RZ, R6 ;  /* 0x000000ffff037224 */ /* 0x000fce00078e0006 */
.L_x_16:
[----:B-1----:R-:W-:Y:S01]  /*06b0*/  LOP3.LUT R2, RZ, R9, RZ, 0x33, !PT ;  /* 0x00000009ff027212 */ /* 0x002fe200078e33ff */
[----:B------:R-:W-:Y:S03]  /*06c0*/  BSSY.RECONVERGENT B0, `(.L_x_7) ;  /* 0x000005b000007945 */ /* 0x000fe60003800200 */
[----:B------:R-:W-:-:S13]  /*06d0*/  ISETP.GT.U32.AND P1, PT, R7, R2, PT ;  /* 0x000000020700720c */ /* 0x000fda0003f24070 */
[----:B------:R-:W-:Y:S05]  /*06e0*/  @P1 BRA `(.L_x_8) ;  /* 0x0000000400601947 */ /* 0x000fea0003800000 */
[----:B------:R-:W-:Y:S01]  /*06f0*/  BSSY.RECONVERGENT B3, `(.L_x_9) ;  /* 0x0000027000037945 */ /* 0x000fe20003800200 */
[----:B------:R-:W-:Y:S02]  /*0700*/  ISETP.NE.AND P2, PT, R21, RZ, PT ;  /* 0x000000ff1500720c */ /* 0x000fe40003f45270 */
[----:B------:R-:W-:Y:S01]  /*0710*/  MOV R2, R9 ;  /* 0x0000000900027202 */ /* 0x000fe20000000f00 */
[----:B------:R-:W-:Y:S10]  /*0720*/  @P0 BRA `(.L_x_10) ;  /* 0x00000000008c0947 */ /* 0x000ff40003800000 */
[----:B------:R-:W0:Y:S01]  /*0730*/  S2UR UR6, SR_CgaCtaId ;  /* 0x00000000000679c3 */ /* 0x000e220000008800 */
[----:B------:R-:W-:Y:S01]  /*0740*/  UMOV UR5, 0x400 ;  /* 0x0000040000057882 */ /* 0x000fe20000000000 */
[-C--:B------:R-:W-:Y:S01]  /*0750*/  IMAD R19, R0, R9.reuse, R3 ;  /* 0x0000000900137224 */ /* 0x080fe200078e0203 */
[----:B------:R-:W-:Y:S01]  /*0760*/  MOV R2, R9 ;  /* 0x0000000900027202 */ /* 0x000fe20000000f00 */
[----:B------:R-:W-:Y:S01]  /*0770*/  IMAD.MOV.U32 R16, RZ, RZ, R13 ;  /* 0x000000ffff107224 */ /* 0x000fe200078e000d */
[----:B0-----:R-:W-:-:S06]  /*0780*/  ULEA UR5, UR6, UR5, 0x18 ;  /* 0x0000000506057291 */ /* 0x001fcc000f8ec0ff */
[----:B------:R-:W-:-:S07]  /*0790*/  LEA R19, R19, UR5, 0x2 ;  /* 0x0000000513137c11 */ /* 0x000fce000f8e10ff */
.L_x_11:
[----:B------:R-:W-:Y:S01]  /*07a0*/  IMAD R25, R0, 0x4, R19 ;  /* 0x0000000400197824 */ /* 0x000fe200078e0213 */
[----:B------:R0:W1:Y:S01]  /*07b0*/  LDS R18, [R19] ;  /* 0x0000000013127984 */ /* 0x0000620000000800 */
[----:B------:R-:W-:Y:S01]  /*07c0*/  IADD3 R16, PT, PT, R16, 0x8, RZ ;  /* 0x0000000810107810 */ /* 0x000fe20007ffe0ff */
[----:B------:R-:W-:Y:S02]  /*07d0*/  VIADD R2, R2, 0x8 ;  /* 0x0000000802027836 */ /* 0x000fe40000000000 */
[----:B------:R-:W2:Y:S01]  /*07e0*/  LDS R24, [R25] ;  /* 0x0000000019187984 */ /* 0x000ea20000000800 */
[----:B------:R-:W-:Y:S02]  /*07f0*/  LEA R29, R0, R25, 0x2 ;  /* 0x00000019001d7211 */ /* 0x000fe400078e10ff */
[----:B------:R-:W-:Y:S02]  /*0800*/  ISETP.NE.AND P1, PT, R16, RZ, PT ;  /* 0x000000ff1000720c */ /* 0x000fe40003f25270 */
[C---:B0-----:R-:W-:Y:S01]  /*0810*/  LEA R19, R0.reuse, R19, 0x5 ;  /* 0x0000001300137211 */ /* 0x041fe200078e28ff */
[----:B------:R-:W0:Y:S01]  /*0820*/  LDS R22, [R29] ;  /* 0x000000001d167984 */ /* 0x000e220000000800 */
[----:B------:R-:W-:-:S05]  /*0830*/  IMAD R26, R0, 0x4, R29 ;  /* 0x00000004001a7824 */ /* 0x000fca00078e021d */
[----:B------:R-:W-:Y:S01]  /*0840*/  LEA R28, R0, R26, 0x2 ;  /* 0x0000001a001c7211 */ /* 0x000fe200078e10ff */
[----:B-1----:R-:W-:Y:S02]  /*0850*/  FADD R23, R18, R23 ;  /* 0x0000001712177221 */ /* 0x002fe40000000000 */
[----:B------:R-:W1:Y:S02]  /*0860*/  LDS R18, [R26] ;  /* 0x000000001a127984 */ /* 0x000e640000000800 */
[----:B--2---:R-:W-:Y:S01]  /*0870*/  FADD R27, R23, R24 ;  /* 0x00000018171b7221 */ /* 0x004fe20000000000 */
[C---:B------:R-:W-:Y:S01]  /*0880*/  IMAD R24, R0.reuse, 0x4, R28 ;  /* 0x0000000400187824 */ /* 0x040fe200078e021c */
[----:B------:R-:W2:Y:S04]  /*0890*/  LDS R23, [R28] ;  /* 0x000000001c177984 */ /* 0x000ea80000000800 */
[C---:B------:R-:W-:Y:S01]  /*08a0*/  LEA R25, R0.reuse, R24, 0x2 ;  /* 0x0000001800197211 */ /* 0x040fe200078e10ff */
[----:B0-----:R-:W-:Y:S01]  /*08b0*/  FADD R27, R27, R22 ;  /* 0x000000161b1b7221 */ /* 0x001fe20000000000 */
[----:B------:R-:W0:Y:S03]  /*08c0*/  LDS R24, [R24] ;  /* 0x0000000018187984 */ /* 0x000e260000000800 */
[----:B------:R-:W-:-:S02]  /*08d0*/  IMAD R22, R0, 0x4, R25 ;  /* 0x0000000400167824 */ /* 0x000fc400078e0219 */
[----:B------:R-:W3:Y:S04]  /*08e0*/  LDS R25, [R25] ;  /* 0x0000000019197984 */ /* 0x000ee80000000800 */
[----:B------:R-:W4:Y:S01]  /*08f0*/  LDS R22, [R22] ;  /* 0x0000000016167984 */ /* 0x000f220000000800 */
[----:B-1----:R-:W-:-:S04]  /*0900*/  FADD R18, R27, R18 ;  /* 0x000000121b127221 */ /* 0x002fc80000000000 */
[----:B--2---:R-:W-:-:S04]  /*0910*/  FADD R23, R18, R23 ;  /* 0x0000001712177221 */ /* 0x004fc80000000000 */
[----:B0-----:R-:W-:-:S04]  /*0920*/  FADD R18, R23, R24 ;  /* 0x0000001817127221 */ /* 0x001fc80000000000 */
[----:B---3--:R-:W-:-:S04]  /*0930*/  FADD R23, R18, R25 ;  /* 0x0000001912177221 */ /* 0x008fc80000000000 */
[----:B----4-:R-:W-:Y:S01]  /*0940*/  FADD R23, R23, R22 ;  /* 0x0000001617177221 */ /* 0x010fe20000000000 */
[----:B------:R-:W-:Y:S06]  /*0950*/  @P1 BRA `(.L_x_11) ;  /* 0xfffffffc00901947 */ /* 0x000fec000383ffff */
.L_x_10:
[----:B------:R-:W-:Y:S05]  /*0960*/  BSYNC.RECONVERGENT B3 ;  /* 0x0000000000037941 */ /* 0x000fea0003800200 */
.L_x_9:
[----:B------:R-:W-:Y:S05]  /*0970*/  @!P2 BRA `(.L_x_8) ;  /* 0x0000000000bca947 */ /* 0x000fea0003800000 */
[----:B------:R-:W-:Y:S01]  /*0980*/  VIADD R16, R21, 0xffffffff ;  /* 0xffffffff15107836 */ /* 0x000fe20000000000 */
[----:B------:R-:W-:Y:S01]  /*0990*/  BSSY.RECONVERGENT B3, `(.L_x_12) ;  /* 0x0000015000037945 */ /* 0x000fe20003800200 */
[----:B------:R-:W-:-:S03]  /*09a0*/  ISETP.NE.AND P2, PT, R20, RZ, PT ;  /* 0x000000ff1400720c */ /* 0x000fc60003f45270 */
[----:B------:R-:W-:-:S13]  /*09b0*/  ISETP.GE.U32.AND P1, PT, R16, 0x3, PT ;  /* 0x000000031000780c */ /* 0x000fda0003f26070 */
[----:B------:R-:W-:Y:S05]  /*09c0*/  @!P1 BRA `(.L_x_13) ;  /* 0x0000000000449947 */ /* 0x000fea0003800000 */
[----:B------:R-:W0:Y:S01]  /*09d0*/  S2UR UR6, SR_CgaCtaId ;  /* 0x00000000000679c3 */ /* 0x000e220000008800 */
[----:B------:R-:W-:Y:S01]  /*09e0*/  UMOV UR5, 0x400 ;  /* 0x0000040000057882 */ /* 0x000fe20000000000 */
[----:B------:R-:W-:Y:S02]  /*09f0*/  IMAD R16, R0, R2, R3 ;  /* 0x0000000200107224 */ /* 0x000fe400078e0203 */
[----:B------:R-:W-:Y:S01]  /*0a00*/  VIADD R2, R2, 0x4 ;  /* 0x0000000402027836 */ /* 0x000fe20000000000 */
[----:B0-----:R-:W-:-:S06]  /*0a10*/  ULEA UR5, UR6, UR5, 0x18 ;  /* 0x0000000506057291 */ /* 0x001fcc000f8ec0ff */
[----:B------:R-:W-:-:S04]  /*0a20*/  LEA R19, R16, UR5, 0x2 ;  /* 0x0000000510137c11 */ /* 0x000fc8000f8e10ff */
[C---:B------:R-:W-:Y:S01]  /*0a30*/  LEA R25, R0.reuse, R19, 0x2 ;  /* 0x0000001300197211 */ /* 0x040fe200078e10ff */
[----:B------:R-:W0:Y:S04]  /*0a40*/  LDS R16, [R19] ;  /* 0x0000000013107984 */ /* 0x000e280000000800 */
[C---:B------:R-:W-:Y:S02]  /*0a50*/  IMAD R27, R0.reuse, 0x4, R25 ;  /* 0x00000004001b7824 */ /* 0x040fe400078e0219 */
[----:B------:R-:W1:Y:S03]  /*0a60*/  LDS R25, [R25] ;  /* 0x0000000019197984 */ /* 0x000e660000000800 */
[----:B------:R-:W-:-:S02]  /*0a70*/  LEA R18, R0, R27, 0x2 ;  /* 0x0000001b00127211 */ /* 0x000fc400078e10ff */
[----:B------:R-:W2:Y:S04]  /*0a80*/  LDS R27, [R27] ;  /* 0x000000001b1b7984 */ /* 0x000ea80000000800 */
[----:B------:R-:W3:Y:S01]  /*0a90*/  LDS R29, [R18] ;  /* 0x00000000121d7984 */ /* 0x000ee20000000800 */
[----:B0-----:R-:W-:-:S04]  /*0aa0*/  FADD R16, R23, R16 ;  /* 0x0000001017107221 */ /* 0x001fc80000000000 */
[----:B-1----:R-:W-:-:S04]  /*0ab0*/  FADD R16, R16, R25 ;  /* 0x0000001910107221 */ /* 0x002fc80000000000 */
[----:B--2---:R-:W-:-:S04]  /*0ac0*/  FADD R16, R16, R27 ;  /* 0x0000001b10107221 */ /* 0x004fc80000000000 */
[----:B---3--:R-:W-:-:S07]  /*0ad0*/  FADD R23, R16, R29 ;  /* 0x0000001d10177221 */ /* 0x008fce0000000000 */
.L_x_13:
[----:B------:R-:W-:Y:S05]  /*0ae0*/  BSYNC.RECONVERGENT B3 ;  /* 0x0000000000037941 */ /* 0x000fea0003800200 */
.L_x_12:
[----:B------:R-:W-:Y:S05]  /*0af0*/  @!P2 BRA `(.L_x_8) ;  /* 0x00000000005ca947 */ /* 0x000fea0003800000 */
[----:B------:R-:W-:Y:S01]  /*0b00*/  LOP3.LUT P2, RZ, R10, 0x1, RZ, 0xc0, !PT ;  /* 0x000000010aff7812 */ /* 0x000fe2000784c0ff */
[----:B------:R-:W-:Y:S01]  /*0b10*/  BSSY.RECONVERGENT B3, `(.L_x_14) ;  /* 0x0000010000037945 */ /* 0x000fe20003800200 */
[----:B------:R-:W-:-:S11]  /*0b20*/  ISETP.NE.AND P1, PT, R20, 0x1, PT ;  /* 0x000000011400780c */ /* 0x000fd60003f25270 */
[----:B------:R-:W0:Y:S01]  /*0b30*/  @P2 S2R R27, SR_CgaCtaId ;  /* 0x00000000001b2919 */ /* 0x000e220000008800 */
[----:B------:R-:W-:Y:S01]  /*0b40*/  @P2 MOV R22, 0x400 ;  /* 0x0000040000162802 */ /* 0x000fe20000000f00 */
[----:B------:R-:W-:Y:S06]  /*0b50*/  @!P1 BRA `(.L_x_15) ;  /* 0x00000000002c9947 */ /* 0x000fec0003800000 */
[----:B------:R-:W1:Y:S01]  /*0b60*/  S2UR UR6, SR_CgaCtaId ;  /* 0x00000000000679c3 */ /* 0x000e620000008800 */
[----:B------:R-:W-:Y:S01]  /*0b70*/  UMOV UR5, 0x400 ;  /* 0x0000040000057882 */ /* 0x000fe20000000000 */
[----:B------:R-:W-:Y:S02]  /*0b80*/  IMAD R16, R0, R2, R3 ;  /* 0x0000000200107224 */ /* 0x000fe400078e0203 */
[----:B------:R-:W-:Y:S01]  /*0b90*/  VIADD R2, R2, 0x2 ;  /* 0x0000000202027836 */ /* 0x000fe20000000000 */
[----:B-1----:R-:W-:-:S06]  /*0ba0*/  ULEA UR5, UR6, UR5, 0x18 ;  /* 0x0000000506057291 */ /* 0x002fcc000f8ec0ff */
[----:B------:R-:W-:-:S04]  /*0bb0*/  LEA R19, R16, UR5, 0x2 ;  /* 0x0000000510137c11 */ /* 0x000fc8000f8e10ff */
[----:B------:R-:W-:Y:S01]  /*0bc0*/  LEA R18, R0, R19, 0x2 ;  /* 0x0000001300127211 */ /* 0x000fe200078e10ff */
[----:B------:R-:W1:Y:S04]  /*0bd0*/  LDS R16, [R19] ;  /* 0x0000000013107984 */ /* 0x000e680000000800 */
[----:B------:R-:W2:Y:S01]  /*0be0*/  LDS R25, [R18] ;  /* 0x0000000012197984 */ /* 0x000ea20000000800 */
[----:B-1----:R-:W-:-:S04]  /*0bf0*/  FADD R16, R23, R16 ;  /* 0x0000001017107221 */ /* 0x002fc80000000000 */
[----:B--2---:R-:W-:-:S07]  /*0c00*/  FADD R23, R16, R25 ;  /* 0x0000001910177221 */ /* 0x004fce0000000000 */
.L_x_15:
[----:B------:R-:W-:Y:S05]  /*0c10*/  BSYNC.RECONVERGENT B3 ;  /* 0x0000000000037941 */ /* 0x000fea0003800200 */
.L_x_14:
[----:B------:R-:W-:Y:S01]  /*0c20*/  @P2 IMAD R2, R0, R2, R3 ;  /* 0x0000000200022224 */ /* 0x000fe200078e0203 */
[----:B0-----:R-:W-:-:S04]  /*0c30*/  @P2 LEA R27, R27, R22, 0x18 ;  /* 0x000000161b1b2211 */ /* 0x001fc800078ec0ff */
[----:B------:R-:W-:-:S06]  /*0c40*/  @P2 LEA R2, R2, R27, 0x2 ;  /* 0x0000001b02022211 */ /* 0x000fcc00078e10ff */
[----:B------:R-:W0:Y:S02]  /*0c50*/  @P2 LDS R2, [R2] ;  /* 0x0000000002022984 */ /* 0x000e240000000800 */
[----:B0-----:R-:W-:-:S07]  /*0c60*/  @P2 FADD R23, R23, R2 ;  /* 0x0000000217172221 */ /* 0x001fce0000000000 */
.L_x_8:
[----:B------:R-:W-:Y:S05]  /*0c70*/  BSYNC.RECONVERGENT B0 ;  /* 0x0000000000007941 */ /* 0x000fea0003800200 */
.L_x_7:
[----:B------:R-:W-:Y:S01]  /*0c80*/  VIADD R3, R3, 0x1 ;  /* 0x0000000103037836 */ /* 0x000fe20000000000 */
[----:B------:R-:W-:-:S04]  /*0c90*/  IADD3 R2, PT, PT, R7, R6, RZ ;  /* 0x0000000607027210 */ /* 0x000fc80007ffe0ff */
[----:B------:R-:W-:-:S13]  /*0ca0*/  ISETP.GT.U32.AND P1, PT, R3, R2, PT ;  /* 0x000000020300720c */ /* 0x000fda0003f24070 */
[----:B------:R-:W-:Y:S05]  /*0cb0*/  @!P1 BRA `(.L_x_16) ;  /* 0xfffffff8007c9947 */ /* 0x000fea000383ffff */
.L_x_6:
[----:B------:R-:W-:Y:S05]  /*0cc0*/  BSYNC.RECONVERGENT B1 ;  /* 0x0000000000017941 */ /* 0x000fea0003800200 */
.L_x_5:
[----:B-1----:R-:W0:Y:S01]  /*0cd0*/  LDC.64 R2, c[0x0][0x388] ;  /* 0x0000e200ff027b82 */ /* 0x002e220000000a00 */
[----:B------:R-:W-:Y:S01]  /*0ce0*/  IMAD.IADD R19, R11, 0x1, R14 ;  /* 0x000000010b137824 */ /* 0x000fe200078e020e */
[----:B------:R-:W-:-:S03]  /*0cf0*/  IADD3 R14, PT, PT, R14, R8, RZ ;  /* 0x000000080e0e7210 */ /* 0x000fc60007ffe0ff */
[----:B0-----:R-:W-:-:S05]  /*0d00*/  IMAD.WIDE.U32 R2, R19, 0x4, R2 ;  /* 0x0000000413027825 */ /* 0x001fca00078e0002 */
[----:B------:R0:W-:Y:S02]  /*0d10*/  STG.E desc[UR8][R2.64], R23 ;  /* 0x0000001702007986 */ /* 0x0001e4000c101908 */
.L_x_4:
[----:B------:R-:W-:Y:S05]  /*0d20*/  BSYNC.RECONVERGENT B2 ;  /* 0x0000000000027941 */ /* 0x000fea0003800200 */
.L_x_3:
[----:B------:R-:W2:Y:S01]  /*0d30*/  LDCU UR5, c[0x0][0x398] ;  /* 0x00007300ff0577ac */ /* 0x000ea20008000800 */
[----:B------:R-:W-:-:S04]  /*0d40*/  UIADD3 UR4, UPT, UPT, UR4, 0x1, URZ ;  /* 0x0000000104047890 */ /* 0x000fc8000fffe0ff */
[----:B--2---:R-:W-:Y:S01]  /*0d50*/  UISETP.NE.AND UP0, UPT, UR4, UR5, UPT ;  /* 0x000000050400728c */ /* 0x004fe2000bf05270 */
[----:B------:R-:W-:Y:S08]  /*0d60*/  BAR.SYNC.DEFER_BLOCKING 0x0 ;  /* 0x0000000000007b1d */ /* 0x000ff00000010000 */
[----:B------:R-:W-:Y:S05]  /*0d70*/  BRA.U UP0, `(.L_x_17) ;  /* 0xfffffff500547547 */ /* 0x000fea000b83ffff */
[----:B------:R-:W-:Y:S05]  /*0d80*/  EXIT ;  /* 0x000000000000794d */ /* 0x000fea0003800000 */
.L_x_18:
[----:B------:R-:W-:-:S00]  /*0d90*/  BRA `(.L_x_18) ;  /* 0xfffffffc00fc7947 */ /* 0x000fc0000383ffff */
[----:B------:R-:W-:-:S00]  /*0da0*/  NOP ;  /* 0x0000000000007918 */ /* 0x000fc00000000000 */
        /* <DEDUP_REMOVED lines=13> */
.L_x_30:


//--------------------- .text._Z21calculateMatrixGlobalPKfPfiii --------------------------
	.section	.text._Z21calculateMatrixGlobalPKfPfiii,"ax",@progbits
	.align	128
        .global         _Z21calculateMatrixGlobalPKfPfiii
        .type           _Z21calculateMatrixGlobalPKfPfiii,@function
        .size           _Z21calculateMatrixGlobalPKfPfiii,(.L_x_31 - _Z21calculateMatrixGlobalPKfPfiii)
        .other          _Z21calculateMatrixGlobalPKfPfiii,@"STO_CUDA_ENTRY STV_DEFAULT"
_Z21calculateMatrixGlobalPKfPfiii:
.text._Z21calculateMatrixGlobalPKfPfiii:
[----:B------:R-:W-:Y:S08]  /*0000*/  LDC R1, c[0x0][0x37c] ;  /* 0x0000df00ff017b82 */ /* 0x000ff00000000800 */
[----:B------:R-:W0:Y:S01]  /*0010*/  LDC R5, c[0x0][0x398] ;  /* 0x0000e600ff057b82 */ /* 0x000e220000000800 */
[----:B------:R-:W1:Y:S07]  /*0020*/  S2R R10, SR_TID.Y ;  /* 0x00000000000a7919 */ /* 0x000e6e0000002200 */
[----:B------:R-:W2:Y:S08]  /*0030*/  S2UR UR4, SR_CTAID.X ;  /* 0x00000000000479c3 */ /* 0x000eb00000002500 */
[----:B------:R-:W3:Y:S01]  /*0040*/  S2UR UR6, SR_CTAID.Y ;  /* 0x00000000000679c3 */ /* 0x000ee20000002600 */
[----:B0-----:R-:W-:-:S13]  /*0050*/  ISETP.GE.AND P0, PT, R5, 0x1, PT ;  /* 0x000000010500780c */ /* 0x001fda0003f06270 */
[----:B-123--:R-:W-:Y:S05]  /*0060*/  @!P0 EXIT ;  /* 0x000000000000894d */ /* 0x00efea0003800000 */
[----:B------:R-:W0:Y:S01]  /*0070*/  LDC R16, c[0x0][0x394] ;  /* 0x0000e500ff107b82 */ /* 0x000e220000000800 */
[----:B------:R-:W1:Y:S01]  /*0080*/  S2R R13, SR_TID.X ;  /* 0x00000000000d7919 */ /* 0x000e620000002100 */
[----:B------:R-:W2:Y:S01]  /*0090*/  LDCU UR5, c[0x0][0x360] ;  /* 0x00006c00ff0577ac */ /* 0x000ea20008000800 */
[----:B------:R-:W3:Y:S05]  /*00a0*/  LDCU.64 UR8, c[0x0][0x358] ;  /* 0x00006b00ff0877ac */ /* 0x000eea0008000a00 */
[----:B------:R-:W4:Y:S08]  /*00b0*/  LDC R3, c[0x0][0x364] ;  /* 0x0000d900ff037b82 */ /* 0x000f300000000800 */
[----:B------:R-:W5:Y:S01]  /*00c0*/  LDC R7, c[0x0][0x390] ;  /* 0x0000e400ff077b82 */ /* 0x000f620000000800 */
[----:B--2---:R-:W-:Y:S01]  /*00d0*/  UIMAD UR4, UR4, UR5, URZ ;  /* 0x00000005040472a4 */ /* 0x004fe2000f8e02ff */
[----:B0-----:R-:W-:-:S02]  /*00e0*/  ISETP.GT.AND P0, PT, R16, -0x1, PT ;  /* 0xffffffff1000780c */ /* 0x001fc40003f04270 */
[C---:B------:R-:W-:Y:S02]  /*00f0*/  IADD3 R0, PT, PT, -R16.reuse, RZ, RZ ;  /* 0x000000ff10007210 */ /* 0x040fe40007ffe1ff */
[----:B------:R-:W-:Y:S01]  /*0100*/  SHF.L.U32 R19, R16, 0x1, RZ ;  /* 0x0000000110137819 */ /* 0x000fe200000006ff */
[----:B----4-:R-:W-:Y:S01]  /*0110*/  IMAD R10, R3, UR6, R10 ;  /* 0x00000006030a7c24 */ /* 0x010fe2000f8e020a */
[----:B-1----:R-:W-:-:S03]  /*0120*/  IADD3 R11, PT, PT, R13, UR4, RZ ;  /* 0x000000040d0b7c10 */ /* 0x002fc6000fffe0ff */
[----:B------:R-:W-:Y:S02]  /*0130*/  IMAD R10, R10, R5, RZ ;  /* 0x000000050a0a7224 */ /* 0x000fe400078e02ff */
[----:B-----5:R-:W-:Y:S02]  /*0140*/  IMAD R12, R0, 0x2, R7 ;  /* 0x00000002000c7824 */ /* 0x020fe400078e0207 */
[----:B---3--:R-:W-:Y:S05]  /*0150*/  @P0 BRA `(.L_x_19) ;  /* 0x0000000000f40947 */ /* 0x008fea0003800000 */
[C---:B------:R-:W-:Y:S01]  /*0160*/  ISETP.GE.U32.AND P1, PT, R5.reuse, 0x4, PT ;  /* 0x000000040500780c */ /* 0x040fe20003f26070 */
[----:B------:R-:W-:Y:S01]  /*0170*/  HFMA2 R15, -RZ, RZ, 0, 0 ;  /* 0x00000000ff0f7431 */ /* 0x000fe200000001ff */
[----:B------:R-:W-:-:S04]  /*0180*/  LOP3.LUT R0, R5, 0x3, RZ, 0xc0, !PT ;  /* 0x0000000305007812 */ /* 0x000fc800078ec0ff */
[----:B------:R-:W-:-:S07]  /*0190*/  ISETP.NE.AND P0, PT, R0, RZ, PT ;  /* 0x000000ff0000720c */ /* 0x000fce0003f05270 */
[----:B------:R-:W-:Y:S06]  /*01a0*/  @!P1 BRA `(.L_x_20) ;  /* 0x0000000000a49947 */ /* 0x000fec0003800000 */
[----:B------:R-:W-:Y:S01]  /*01b0*/  SHF.L.U32 R16, R16, 0x3, RZ ;  /* 0x0000000310107819 */ /* 0x000fe200000006ff */
[CC--:B------:R-:W-:Y:S01]  /*01c0*/  IMAD R2, R10.reuse, R12.reuse, R12 ;  /* 0x0000000c0a027224 */ /* 0x0c0fe200078e020c */
[C---:B------:R-:W-:Y:S01]  /*01d0*/  IADD3 R19, PT, PT, R10.reuse, 0x2, RZ ;  /* 0x000000020a137810 */ /* 0x040fe20007ffe0ff */
[C---:B------:R-:W-:Y:S01]  /*01e0*/  IMAD R13, R10.reuse, R12, R13 ;  /* 0x0000000c0a0d7224 */ /* 0x040fe200078e020d */
[----:B------:R-:W-:Y:S01]  /*01f0*/  IADD3 R14, PT, PT, R10, 0x3, RZ ;  /* 0x000000030a0e7810 */ /* 0x000fe20007ffe0ff */
[----:B------:R-:W-:Y:S01]  /*0200*/  IMAD R16, R7, 0x4, -R16 ;  /* 0x0000000407107824 */ /* 0x000fe200078e0a10 */
[----:B------:R-:W-:Y:S01]  /*0210*/  LOP3.LUT R15, R5, 0x7ffffffc, RZ, 0xc0, !PT ;  /* 0x7ffffffc050f7812 */ /* 0x000fe200078ec0ff */
[----:B------:R-:W-:Y:S01]  /*0220*/  VIADD R13, R13, UR4 ;  /* 0x000000040d0d7c36 */ /* 0x000fe20008000000 */
[----:B------:R-:W-:Y:S01]  /*0230*/  IADD3 R17, PT, PT, R11, R2, RZ ;  /* 0x000000020b117210 */ /* 0x000fe20007ffe0ff */
[-CC-:B------:R-:W-:Y:S01]  /*0240*/  IMAD R19, R19, R12.reuse, R11.reuse ;  /* 0x0000000c13137224 */ /* 0x180fe200078e020b */
[----:B------:R-:W-:Y:S01]  /*0250*/  IADD3 R18, PT, PT, -R15, RZ, RZ ;  /* 0x000000ff0f127210 */ /* 0x000fe20007ffe1ff */
[----:B------:R-:W-:-:S07]  /*0260*/  IMAD R21, R14, R12, R11 ;  /* 0x0000000c0e157224 */ /* 0x000fce00078e020b */
.L_x_21:
[C---:B0-----:R-:W-:Y:S01]  /*0270*/  VIADD R2, R14.reuse, 0xfffffffe ;  /* 0xfffffffe0e027836 */ /* 0x041fe20000000000 */
[C-C-:B------:R-:W-:Y:S02]  /*0280*/  VIADDMNMX R3, R14.reuse, 0xfffffffd, R11.reuse, !PT ;  /* 0xfffffffd0e037846 */ /* 0x140fe4000780010b */
[----:B------:R-:W-:Y:S02]  /*0290*/  VIADDMNMX R7, R14, 0xffffffff, R11, !PT ;  /* 0xffffffff0e077846 */ /* 0x000fe4000780010b */
[C---:B------:R-:W-:Y:S02]  /*02a0*/  VIMNMX R5, PT, PT, R11.reuse, R2, !PT ;  /* 0x000000020b057248 */ /* 0x040fe40007fe0100 */
[----:B------:R-:W-:Y:S02]  /*02b0*/  VIMNMX R9, PT, PT, R11, R14, !PT ;  /* 0x0000000e0b097248 */ /* 0x000fe40007fe0100 */
[-C--:B------:R-:W-:Y:S02]  /*02c0*/  ISETP.GE.AND P1, PT, R3, R12.reuse, PT ;  /* 0x0000000c0300720c */ /* 0x080fe40003f26270 */
[----:B------:R-:W-:-:S02]  /*02d0*/  ISETP.GE.AND P2, PT, R5, R12, PT ;  /* 0x0000000c0500720c */ /* 0x000fc40003f46270 */
[-C--:B------:R-:W-:Y:S02]  /*02e0*/  ISETP.GE.AND P3, PT, R7, R12.reuse, PT ;  /* 0x0000000c0700720c */ /* 0x080fe40003f66270 */
[----:B------:R-:W-:Y:S02]  /*02f0*/  ISETP.GE.AND P4, PT, R9, R12, PT ;  /* 0x0000000c0900720c */ /* 0x000fe40003f86270 */
[----:B------:R-:W-:Y:S02]  /*0300*/  IADD3 R18, PT, PT, R18, 0x4, RZ ;  /* 0x0000000412127810 */ /* 0x000fe40007ffe0ff */
[----:B------:R-:W-:-:S03]  /*0310*/  IADD3 R14, PT, PT, R14, 0x4, RZ ;  /* 0x000000040e0e7810 */ /* 0x000fc60007ffe0ff */
[----:B------:R-:W0:Y:S08]  /*0320*/  @!P1 LDC.64 R4, c[0x0][0x388] ;  /* 0x0000e200ff049b82 */ /* 0x000e300000000a00 */
[----:B------:R-:W1:Y:S08]  /*0330*/  @!P2 LDC.64 R8, c[0x0][0x388] ;  /* 0x0000e200ff08ab82 */ /* 0x000e700000000a00 */
[----:B------:R-:W2:Y:S08]  /*0340*/  @!P3 LDC.64 R6, c[0x0][0x388] ;  /* 0x0000e200ff06bb82 */ /* 0x000eb00000000a00 */
[----:B------:R-:W3:Y:S01]  /*0350*/  @!P4 LDC.64 R2, c[0x0][0x388] ;  /* 0x0000e200ff02cb82 */ /* 0x000ee20000000a00 */
[----:B0-----:R-:W-:Y:S01]  /*0360*/  @!P1 IMAD.WIDE R4, R13, 0x4, R4 ;  /* 0x000000040d049825 */ /* 0x001fe200078e0204 */
[----:B------:R-:W-:-:S04]  /*0370*/  IADD3 R13, PT, PT, R16, R13, RZ ;  /* 0x0000000d100d7210 */ /* 0x000fc80007ffe0ff */
[----:B------:R0:W-:Y:S01]  /*0380*/  @!P1 STG.E desc[UR8][R4.64], RZ ;  /* 0x000000ff04009986 */ /* 0x0001e2000c101908 */
[----:B------:R-:W-:Y:S01]  /*0390*/  ISETP.NE.AND P1, PT, R18, RZ, PT ;  /* 0x000000ff1200720c */ /* 0x000fe20003f25270 */
[----:B-1----:R-:W-:Y:S01]  /*03a0*/  @!P2 IMAD.WIDE R8, R17, 0x4, R8 ;  /* 0x000000041108a825 */ /* 0x002fe200078e0208 */
[----:B------:R-:W-:-:S04]  /*03b0*/  IADD3 R17, PT, PT, R16, R17, RZ ;  /* 0x0000001110117210 */ /* 0x000fc80007ffe0ff */
[----:B------:R0:W-:Y:S01]  /*03c0*/  @!P2 STG.E desc[UR8][R8.64], RZ ;  /* 0x000000ff0800a986 */ /* 0x0001e2000c101908 */
[----:B--2---:R-:W-:-:S04]  /*03d0*/  @!P3 IMAD.WIDE R6, R19, 0x4, R6 ;  /* 0x000000041306b825 */ /* 0x004fc800078e0206 */
[C---:B------:R-:W-:Y:S01]  /*03e0*/  IMAD.IADD R19, R16.reuse, 0x1, R19 ;  /* 0x0000000110137824 */ /* 0x040fe200078e0213 */
[----:B------:R0:W-:Y:S01]  /*03f0*/  @!P3 STG.E desc[UR8][R6.64], RZ ;  /* 0x000000ff0600b986 */ /* 0x0001e2000c101908 */
[----:B---3--:R-:W-:Y:S01]  /*0400*/  @!P4 IMAD.WIDE R2, R21, 0x4, R2 ;  /* 0x000000041502c825 */ /* 0x008fe200078e0202 */
[----:B------:R-:W-:-:S04]  /*0410*/  IADD3 R21, PT, PT, R16, R21, RZ ;  /* 0x0000001510157210 */ /* 0x000fc80007ffe0ff */
[----:B------:R0:W-:Y:S01]  /*0420*/  @!P4 STG.E desc[UR8][R2.64], RZ ;  /* 0x000000ff0200c986 */ /* 0x0001e2000c101908 */
[----:B------:R-:W-:Y:S05]  /*0430*/  @P1 BRA `(.L_x_21) ;  /* 0xfffffffc008c1947 */ /* 0x000fea000383ffff */
.L_x_20:
[----:B------:R-:W-:Y:S05]  /*0440*/  @!P0 EXIT ;  /* 0x000000000000894d */ /* 0x000fea0003800000 */
[----:B------:R-:W-:Y:S01]  /*0450*/  IADD3 R10, PT, PT, R10, R15, RZ ;  /* 0x0000000f0a0a7210 */ /* 0x000fe20007ffe0ff */
[----:B------:R-:W-:-:S04]  /*0460*/  IMAD.MOV R0, RZ, RZ, -R0 ;  /* 0x000000ffff007224 */ /* 0x000fc800078e0a00 */
[----:B0-----:R-:W-:-:S07]  /*0470*/  IMAD R5, R10, R12, R11 ;  /* 0x0000000c0a057224 */ /* 0x001fce00078e020b */
.L_x_22:
[----:B0-----:R-:W-:Y:S02]  /*0480*/  VIMNMX R3, PT, PT, R11, R10, !PT ;  /* 0x0000000a0b037248 */ /* 0x001fe40007fe0100 */
[----:B------:R-:W-:Y:S02]  /*0490*/  IADD3 R0, PT, PT, R0, 0x1, RZ ;  /* 0x0000000100007810 */ /* 0x000fe40007ffe0ff */
[----:B------:R-:W-:Y:S02]  /*04a0*/  ISETP.GE.AND P0, PT, R3, R12, PT ;  /* 0x0000000c0300720c */ /* 0x000fe40003f06270 */
[----:B------:R-:W-:-:S11]  /*04b0*/  ISETP.NE.AND P1, PT, R0, RZ, PT ;  /* 0x000000ff0000720c */ /* 0x000fd60003f25270 */
[----:B------:R-:W0:Y:S02]  /*04c0*/  @!P0 LDC.64 R2, c[0x0][0x388] ;  /* 0x0000e200ff028b82 */ /* 0x000e240000000a00 */
[----:B0-----:R-:W-:-:S05]  /*04d0*/  @!P0 IMAD.WIDE R2, R5, 0x4, R2 ;  /* 0x0000000405028825 */ /* 0x001fca00078e0202 */
[----:B------:R0:W-:Y:S01]  /*04e0*/  @!P0 STG.E desc[UR8][R2.64], RZ ;  /* 0x000000ff02008986 */ /* 0x0001e2000c101908 */
[----:B------:R-:W-:Y:S05]  /*04f0*/  @!P1 EXIT ;  /* 0x000000000000994d */ /* 0x000fea0003800000 */
[----:B------:R-:W-:Y:S02]  /*0500*/  IADD3 R5, PT, PT, R5, R12, RZ ;  /* 0x0000000c05057210 */ /* 0x000fe40007ffe0ff */
[----:B------:R-:W-:Y:S01]  /*0510*/  IADD3 R10, PT, PT, R10, 0x1, RZ ;  /* 0x000000010a0a7810 */ /* 0x000fe20007ffe0ff */
[----:B------:R-:W-:Y:S06]  /*0520*/  BRA `(.L_x_22) ;  /* 0xfffffffc00d47947 */ /* 0x000fec000383ffff */
.L_x_19:
[C---:B------:R-:W-:Y:S01]  /*0530*/  VIADD R2, R19.reuse, 0x1 ;  /* 0x0000000113027836 */ /* 0x040fe20000000000 */
[C---:B------:R-:W-:Y:S01]  /*0540*/  LOP3.LUT R3, R19.reuse, 0xe, RZ, 0xc0, !PT ;  /* 0x0000000e13037812 */ /* 0x040fe200078ec0ff */
[----:B------:R-:W-:Y:S01]  /*0550*/  UMOV UR4, URZ ;  /* 0x000000ff00047c82 */ /* 0x000fe20008000000 */
[----:B------:R-:W-:Y:S02]  /*0560*/  LOP3.LUT R4, R19, 0x6, RZ, 0xc0, !PT ;  /* 0x0000000613047812 */ /* 0x000fe400078ec0ff */
[----:B------:R-:W-:Y:S02]  /*0570*/  LOP3.LUT R2, R2, 0xfffffff0, RZ, 0xc0, !PT ;  /* 0xfffffff002027812 */ /* 0x000fe400078ec0ff */
[----:B------:R-:W-:Y:S02]  /*0580*/  ISETP.GE.U32.AND P0, PT, R3, 0x7, PT ;  /* 0x000000070300780c */ /* 0x000fe40003f06070 */
[----:B------:R-:W-:Y:S02]  /*0590*/  ISETP.GE.U32.AND P1, PT, R4, 0x3, PT ;  /* 0x000000030400780c */ /* 0x000fe40003f26070 */
[----:B------:R-:W-:-:S02]  /*05a0*/  IADD3 R13, PT, PT, R11, R16, RZ ;  /* 0x000000100b0d7210 */ /* 0x000fc40007ffe0ff */
[----:B------:R-:W-:-:S09]  /*05b0*/  IADD3 R14, PT, PT, -R2, RZ, RZ ;  /* 0x000000ff020e7210 */ /* 0x000fd20007ffe1ff */
.L_x_28:
[----:B------:R-:W-:Y:S01]  /*05c0*/  IADD3 R16, PT, PT, R10, UR4, RZ ;  /* 0x000000040a107c10 */ /* 0x000fe2000fffe0ff */
[----:B0-----:R-:W0:Y:S01]  /*05d0*/  LDCU UR5, c[0x0][0x398] ;  /* 0x00007300ff0577ac */ /* 0x001e220008000800 */
[----:B------:R-:W-:Y:S02]  /*05e0*/  BSSY.RECONVERGENT B0, `(.L_x_23) ;  /* 0x0000069000007945 */ /* 0x000fe40003800200 */
[----:B------:R-:W-:Y:S01]  /*05f0*/  VIMNMX R3, PT, PT, R11, R16, !PT ;  /* 0x000000100b037248 */ /* 0x000fe20007fe0100 */
[----:B------:R-:W-:-:S03]  /*0600*/  UIADD3 UR4, UPT, UPT, UR4, 0x1, URZ ;  /* 0x0000000104047890 */ /* 0x000fc6000fffe0ff */
[----:B------:R-:W-:Y:S01]  /*0610*/  ISETP.GE.AND P2, PT, R3, R12, PT ;  /* 0x0000000c0300720c */ /* 0x000fe20003f46270 */
[----:B0-----:R-:W-:-:S12]  /*0620*/  UISETP.NE.AND UP0, UPT, UR4, UR5, UPT ;  /* 0x000000050400728c */ /* 0x001fd8000bf05270 */
[----:B------:R-:W-:Y:S05]  /*0630*/  @P2 BRA `(.L_x_24) ;  /* 0x00000004008c2947 */ /* 0x000fea0003800000 */
[----:B------:R-:W0:Y:S01]  /*0640*/  LDCU UR5, c[0x0][0x394] ;  /* 0x00007280ff0577ac */ /* 0x000e220008000800 */
[----:B------:R-:W-:Y:S01]  /*0650*/  IMAD.MOV.U32 R17, RZ, RZ, RZ ;  /* 0x000000ffff117224 */ /* 0x000fe200078e00ff */
[----:B------:R-:W-:Y:S02]  /*0660*/  MOV R18, R0 ;  /* 0x0000000000127202 */ /* 0x000fe40000000f00 */
[----:B0-----:R-:W-:-:S07]  /*0670*/  IADD3 R15, PT, PT, R16, UR5, RZ ;  /* 0x00000005100f7c10 */ /* 0x001fce000fffe0ff */
.L_x_27:
[----:B------:R-:W0:Y:S01]  /*0680*/  LDC.64 R2, c[0x0][0x390] ;  /* 0x0000e400ff027b82 */ /* 0x000e220000000a00 */
[----:B------:R-:W-:Y:S01]  /*0690*/  ISETP.GE.U32.AND P2, PT, R19, 0xf, PT ;  /* 0x0000000f1300780c */ /* 0x000fe20003f46070 */
[----:B------:R-:W-:Y:S01]  /*06a0*/  IMAD.MOV.U32 R8, RZ, RZ, R0 ;  /* 0x000000ffff087224 */ /* 0x000fe200078e0000 */
[----:B------:R-:W-:-:S05]  /*06b0*/  IADD3 R21, PT, PT, R15, R18, RZ ;  /* 0x000000120f157210 */ /* 0x000fca0007ffe0ff */
[----:B------:R-:W1:Y:S01]  /*06c0*/  LDC.64 R4, c[0x0][0x380] ;  /* 0x0000e000ff047b82 */ /* 0x000e620000000a00 */
[----:B0-----:R-:W-:-:S05]  /*06d0*/  IMAD R9, R21, R2, R13 ;  /* 0x0000000215097224 */ /* 0x001fca00078e020d */
[----:B------:R-:W-:Y:S05]  /*06e0*/  @!P2 BRA `(.L_x_25) ;  /* 0x0000000000a8a947 */ /* 0x000fea0003800000 */
[----:B------:R-:W-:Y:S01]  /*06f0*/  IMAD R21, R21, R2, R11 ;  /* 0x0000000215157224 */ /* 0x000fe200078e020b */
[----:B------:R-:W-:Y:S02]  /*0700*/  MOV R2, R14 ;  /* 0x0000000e00027202 */ /* 0x000fe40000000f00 */
[----:B------:R-:W-:-:S07]  /*0710*/  MOV R8, R0 ;  /* 0x0000000000087202 */ /* 0x000fce0000000f00 */
.L_x_26:
[----:B------:R-:W0:Y:S02]  /*0720*/  LDC.64 R6, c[0x0][0x380] ;  /* 0x0000e000ff067b82 */ /* 0x000e240000000a00 */
[----:B0-----:R-:W-:-:S05]  /*0730*/  IMAD.WIDE R6, R21, 0x4, R6 ;  /* 0x0000000415067825 */ /* 0x001fca00078e0206 */
[----:B------:R-:W2:Y:S04]  /*0740*/  LDG.E R26, desc[UR8][R6.64] ;  /* 0x00000008061a7981 */ /* 0x000ea8000c1e1900 */
[----:B------:R-:W3:Y:S04]  /*0750*/  LDG.E R27, desc[UR8][R6.64+0x4] ;  /* 0x00000408061b7981 */ /* 0x000ee8000c1e1900 */
[----:B------:R-:W4:Y:S04]  /*0760*/  LDG.E R20, desc[UR8][R6.64+0x8] ;  /* 0x0000080806147981 */ /* 0x000f28000c1e1900 */
[----:B------:R-:W5:Y:S04]  /*0770*/  LDG.E R22, desc[UR8][R6.64+0xc] ;  /* 0x00000c0806167981 */ /* 0x000f68000c1e1900 */
[----:B------:R-:W5:Y:S04]  /*0780*/  LDG.E R23, desc[UR8][R6.64+0x10] ;  /* 0x0000100806177981 */ /* 0x000f68000c1e1900 */
[----:B------:R-:W5:Y:S04]  /*0790*/  LDG.E R24, desc[UR8][R6.64+0x14] ;  /* 0x0000140806187981 */ /* 0x000f68000c1e1900 */
[----:B------:R-:W5:Y:S01]  /*07a0*/  LDG.E R25, desc[UR8][R6.64+0x18] ;  /* 0x0000180806197981 */ /* 0x000f62000c1e1900 */
[----:B--2---:R-:W-:-:S03]  /*07b0*/  FADD R26, R26, R17 ;  /* 0x000000111a1a7221 */ /* 0x004fc60000000000 */
[----:B------:R-:W2:Y:S01]  /*07c0*/  LDG.E R17, desc[UR8][R6.64+0x1c] ;  /* 0x00001c0806117981 */ /* 0x000ea2000c1e1900 */
[----:B---3--:R-:W-:-:S04]  /*07d0*/  FADD R27, R26, R27 ;  /* 0x0000001b1a1b7221 */ /* 0x008fc80000000000 */
[----:B----4-:R-:W-:Y:S02]  /*07e0*/  FADD R27, R27, R20 ;  /* 0x000000141b1b7221 */ /* 0x010fe40000000000 */
[----:B------:R-:W3:Y:S02]  /*07f0*/  LDG.E R20, desc[UR8][R6.64+0x20] ;  /* 0x0000200806147981 */ /* 0x000ee4000c1e1900 */
[----:B-----5:R-:W-:Y:S02]  /*0800*/  FADD R26, R27, R22 ;  /* 0x000000161b1a7221 */ /* 0x020fe40000000000 */
[----:B------:R-:W4:Y:S02]  /*0810*/  LDG.E R22, desc[UR8][R6.64+0x24] ;  /* 0x0000240806167981 */ /* 0x000f24000c1e1900 */
[----:B------:R-:W-:Y:S02]  /*0820*/  FADD R27, R26, R23 ;  /* 0x000000171a1b7221 */ /* 0x000fe40000000000 */
[----:B------:R-:W5:Y:S02]  /*0830*/  LDG.E R23, desc[UR8][R6.64+0x28] ;  /* 0x0000280806177981 */ /* 0x000f64000c1e1900 */
[----:B------:R-:W-:-:S02]  /*0840*/  FADD R26, R27, R24 ;  /* 0x000000181b1a7221 */ /* 0x000fc40000000000 */
[----:B------:R-:W5:Y:S02]  /*0850*/  LDG.E R24, desc[UR8][R6.64+0x2c] ;  /* 0x00002c0806187981 */ /* 0x000f64000c1e1900 */
[----:B------:R-:W-:Y:S02]  /*0860*/  FADD R26, R26, R25 ;  /* 0x000000191a1a7221 */ /* 0x000fe40000000000 */
[----:B------:R-:W5:Y:S02]  /*0870*/  LDG.E R25, desc[UR8][R6.64+0x30] ;  /* 0x0000300806197981 */ /* 0x000f64000c1e1900 */
[----:B--2---:R-:W-:Y:S02]  /*0880*/  FADD R27, R26, R17 ;  /* 0x000000111a1b7221 */ /* 0x004fe40000000000 */
[----:B------:R-:W2:Y:S04]  /*0890*/  LDG.E R17, desc[UR8][R6.64+0x34] ;  /* 0x0000340806117981 */ /* 0x000ea8000c1e1900 */
[----:B------:R-:W2:Y:S01]  /*08a0*/  LDG.E R26, desc[UR8][R6.64+0x3c] ;  /* 0x00003c08061a7981 */ /* 0x000ea2000c1e1900 */
[----:B---3--:R-:W-:-:S03]  /*08b0*/  FADD R27, R27, R20 ;  /* 0x000000141b1b7221 */ /* 0x008fc60000000000 */
[----:B------:R-:W3:Y:S01]  /*08c0*/  LDG.E R20, desc[UR8][R6.64+0x38] ;  /* 0x0000380806147981 */ /* 0x000ee2000c1e1900 */
[----:B----4-:R-:W-:Y:S01]  /*08d0*/  FADD R22, R27, R22 ;  /* 0x000000161b167221 */ /* 0x010fe20000000000 */
[----:B------:R-:W-:-:S03]  /*08e0*/  IADD3 R2, PT, PT, R2, 0x10, RZ ;  /* 0x0000001002027810 */ /* 0x000fc60007ffe0ff */
[----:B-----5:R-:W-:Y:S01]  /*08f0*/  FADD R23, R22, R23 ;  /* 0x0000001716177221 */ /* 0x020fe20000000000 */
[----:B------:R-:W-:-:S03]  /*0900*/  ISETP.NE.AND P2, PT, R2, RZ, PT ;  /* 0x000000ff0200720c */ /* 0x000fc60003f45270 */
[----:B------:R-:W-:-:S04]  /*0910*/  FADD R24, R23, R24 ;  /* 0x0000001817187221 */ /* 0x000fc80000000000 */
[----:B------:R-:W-:Y:S01]  /*0920*/  FADD R24, R24, R25 ;  /* 0x0000001918187221 */ /* 0x000fe20000000000 */
[----:B------:R-:W-:Y:S01]  /*0930*/  VIADD R8, R8, 0x10 ;  /* 0x0000001008087836 */ /* 0x000fe20000000000 */
[----:B------:R-:W-:Y:S02]  /*0940*/  IADD3 R21, PT, PT, R21, 0x10, RZ ;  /* 0x0000001015157810 */ /* 0x000fe40007ffe0ff */
[----:B--2---:R-:W-:-:S04]  /*0950*/  FADD R17, R24, R17 ;  /* 0x0000001118117221 */ /* 0x004fc80000000000 */
[----:B---3--:R-:W-:-:S04]  /*0960*/  FADD R17, R17, R20 ;  /* 0x0000001411117221 */ /* 0x008fc80000000000 */
[----:B------:R-:W-:Y:S01]  /*0970*/  FADD R17, R17, R26 ;  /* 0x0000001a11117221 */ /* 0x000fe20000000000 */
[----:B------:R-:W-:Y:S06]  /*0980*/  @P2 BRA `(.L_x_26) ;  /* 0xfffffffc00642947 */ /* 0x000fec000383ffff */
.L_x_25:
[----:B------:R-:W-:-:S05]  /*0990*/  @P0 IADD3 R7, PT, PT, R9, R8, RZ ;  /* 0x0000000809070210 */ /* 0x000fca0007ffe0ff */
[----:B-1----:R-:W-:-:S05]  /*09a0*/  @P0 IMAD.WIDE R6, R7, 0x4, R4 ;  /* 0x0000000407060825 */ /* 0x002fca00078e0204 */
[----:B------:R-:W2:Y:S04]  /*09b0*/  @P0 LDG.E R20, desc[UR8][R6.64] ;  /* 0x0000000806140981 */ /* 0x000ea8000c1e1900 */
[----:B------:R-:W3:Y:S04]  /*09c0*/  @P0 LDG.E R24, desc[UR8][R6.64+0x4] ;  /* 0x0000040806180981 */ /* 0x000ee8000c1e1900 */
[----:B------:R-:W4:Y:S01]  /*09d0*/  @P0 LDG.E R22, desc[UR8][R6.64+0x8] ;  /* 0x0000080806160981 */ /* 0x000f22000c1e1900 */
[----:B------:R-:W-:-:S03]  /*09e0*/  @P0 IADD3 R8, PT, PT, R8, 0x8, RZ ;  /* 0x0000000808080810 */ /* 0x000fc60007ffe0ff */
[----:B------:R-:W5:Y:S04]  /*09f0*/  @P0 LDG.E R2, desc[UR8][R6.64+0xc] ;  /* 0x00000c0806020981 */ /* 0x000f68000c1e1900 */
[----:B------:R-:W5:Y:S01]  /*0a00*/  @P0 LDG.E R21, desc[UR8][R6.64+0x10] ;  /* 0x0000100806150981 */ /* 0x000f62000c1e1900 */
[C---:B------:R-:W-:Y:S01]  /*0a10*/  @P1 IMAD.IADD R29, R9.reuse, 0x1, R8 ;  /* 0x00000001091d1824 */ /* 0x040fe200078e0208 */
[----:B------:R-:W-:Y:S02]  /*0a20*/  @P1 IADD3 R8, PT, PT, R8, 0x4, RZ ;  /* 0x0000000408081810 */ /* 0x000fe40007ffe0ff */
[----:B------:R-:W5:Y:S02]  /*0a30*/  @P0 LDG.E R23, desc[UR8][R6.64+0x14] ;  /* 0x0000140806170981 */ /* 0x000f64000c1e1900 */
[----:B------:R-:W-:-:S02]  /*0a40*/  IADD3 R27, PT, PT, R9, R8, RZ ;  /* 0x00000008091b7210 */ /* 0x000fc40007ffe0ff */
[----:B------:R-:W5:Y:S01]  /*0a50*/  @P0 LDG.E R25, desc[UR8][R6.64+0x18] ;  /* 0x0000180806190981 */ /* 0x000f62000c1e1900 */
[----:B------:R-:W-:-:S03]  /*0a60*/  @P1 IMAD.WIDE R8, R29, 0x4, R4 ;  /* 0x000000041d081825 */ /* 0x000fc600078e0204 */
[----:B------:R-:W5:Y:S01]  /*0a70*/  @P0 LDG.E R26, desc[UR8][R6.64+0x1c] ;  /* 0x00001c08061a0981 */ /* 0x000f62000c1e1900 */
[----:B------:R-:W-:Y:S01]  /*0a80*/  IMAD.WIDE R4, R27, 0x4, R4 ;  /* 0x000000041b047825 */ /* 0x000fe200078e0204 */
[----:B------:R-:W-:Y:S02]  /*0a90*/  LOP3.LUT P2, RZ, R3, 0x1, RZ, 0xc0, !PT ;  /* 0x0000000103ff7812 */ /* 0x000fe4000784c0ff */
[----:B------:R-:W5:Y:S11]  /*0aa0*/  @P1 LDG.E R28, desc[UR8][R8.64+0xc] ;  /* 0x00000c08081c1981 */ /* 0x000f76000c1e1900 */
[----:B------:R-:W5:Y:S04]  /*0ab0*/  @P2 LDG.E R6, desc[UR8][R4.64+0x4] ;  /* 0x0000040804062981 */ /* 0x000f68000c1e1900 */
[----:B------:R-:W5:Y:S01]  /*0ac0*/  @P2 LDG.E R7, desc[UR8][R4.64+0x8] ;  /* 0x0000080804072981 */ /* 0x000f62000c1e1900 */
[----:B--2---:R-:W-:-:S03]  /*0ad0*/  @P0 FADD R27, R17, R20 ;  /* 0x00000014111b0221 */ /* 0x004fc60000000000 */
[----:B------:R-:W2:Y:S01]  /*0ae0*/  @P1 LDG.E R20, desc[UR8][R8.64] ;  /* 0x0000000808141981 */ /* 0x000ea2000c1e1900 */
[----:B---3--:R-:W-:-:S03]  /*0af0*/  @P0 FADD R29, R27, R24 ;  /* 0x000000181b1d0221 */ /* 0x008fc60000000000 */
[----:B------:R-:W3:Y:S04]  /*0b00*/  @P1 LDG.E R24, desc[UR8][R8.64+0x4] ;  /* 0x0000040808181981 */ /* 0x000ee8000c1e1900 */
[----:B------:R-:W3:Y:S01]  /*0b10*/  @P1 LDG.E R27, desc[UR8][R8.64+0x8] ;  /* 0x00000808081b1981 */ /* 0x000ee2000c1e1900 */
[----:B----4-:R-:W-:-:S03]  /*0b20*/  @P0 FADD R29, R29, R22 ;  /* 0x000000161d1d0221 */ /* 0x010fc60000000000 */
[----:B------:R-:W4:Y:S01]  /*0b30*/  LDG.E R22, desc[UR8][R4.64] ;  /* 0x0000000804167981 */ /* 0x000f22000c1e1900 */
[----:B-----5:R-:W-:-:S04]  /*0b40*/  @P0 FADD R2, R29, R2 ;  /* 0x000000021d020221 */ /* 0x020fc80000000000 */
[----:B------:R-:W-:-:S04]  /*0b50*/  @P0 FADD R2, R2, R21 ;  /* 0x0000001502020221 */ /* 0x000fc80000000000 */
[----:B------:R-:W-:-:S04]  /*0b60*/  @P0 FADD R2, R2, R23 ;  /* 0x0000001702020221 */ /* 0x000fc80000000000 */
[----:B------:R-:W-:-:S04]  /*0b70*/  @P0 FADD R25, R2, R25 ;  /* 0x0000001902190221 */ /* 0x000fc80000000000 */
[----:B------:R-:W-:Y:S01]  /*0b80*/  @P0 FADD R17, R25, R26 ;  /* 0x0000001a19110221 */ /* 0x000fe20000000000 */
[C---:B------:R-:W-:Y:S02]  /*0b90*/  ISETP.NE.AND P3, PT, R18.reuse, R3, PT ;  /* 0x000000031200720c */ /* 0x040fe40003f65270 */
[----:B------:R-:W-:Y:S01]  /*0ba0*/  IADD3 R18, PT, PT, R18, 0x1, RZ ;  /* 0x0000000112127810 */ /* 0x000fe20007ffe0ff */
[----:B--2---:R-:W-:-:S04]  /*0bb0*/  @P1 FADD R21, R17, R20 ;  /* 0x0000001411151221 */ /* 0x004fc80000000000 */
[----:B---3--:R-:W-:-:S04]  /*0bc0*/  @P1 FADD R24, R21, R24 ;  /* 0x0000001815181221 */ /* 0x008fc80000000000 */
[----:B------:R-:W-:-:S04]  /*0bd0*/  @P1 FADD R27, R24, R27 ;  /* 0x0000001b181b1221 */ /* 0x000fc80000000000 */
[----:B------:R-:W-:-:S04]  /*0be0*/  @P1 FADD R17, R27, R28 ;  /* 0x0000001c1b111221 */ /* 0x000fc80000000000 */
[----:B----4-:R-:W-:-:S04]  /*0bf0*/  FADD R17, R22, R17 ;  /* 0x0000001116117221 */ /* 0x010fc80000000000 */
[----:B------:R-:W-:-:S04]  /*0c00*/  @P2 FADD R6, R17, R6 ;  /* 0x0000000611062221 */ /* 0x000fc80000000000 */
[----:B------:R-:W-:Y:S01]  /*0c10*/  @P2 FADD R17, R6, R7 ;  /* 0x0000000706112221 */ /* 0x000fe20000000000 */
[----:B------:R-:W-:Y:S06]  /*0c20*/  @P3 BRA `(.L_x_27) ;  /* 0xfffffff800943947 */ /* 0x000fec000383ffff */
[----:B------:R-:W0:Y:S01]  /*0c30*/  LDC.64 R2, c[0x0][0x388] ;  /* 0x0000e200ff027b82 */ /* 0x000e220000000a00 */
[----:B------:R-:W-:-:S04]  /*0c40*/  IMAD R5, R16, R12, R11 ;  /* 0x0000000c10057224 */ /* 0x000fc800078e020b */
[----:B0-----:R-:W-:-:S05]  /*0c50*/  IMAD.WIDE R2, R5, 0x4, R2 ;  /* 0x0000000405027825 */ /* 0x001fca00078e0202 */
[----:B------:R0:W-:Y:S02]  /*0c60*/  STG.E desc[UR8][R2.64], R17 ;  /* 0x0000001102007986 */ /* 0x0001e4000c101908 */
.L_x_24:
[----:B------:R-:W-:Y:S05]  /*0c70*/  BSYNC.RECONVERGENT B0 ;  /* 0x0000000000007941 */ /* 0x000fea0003800200 */
.L_x_23:
[----:B------:R-:W-:Y:S05]  /*0c80*/  BRA.U UP0, `(.L_x_28) ;  /* 0xfffffff9004c7547 */ /* 0x000fea000b83ffff */
[----:B------:R-:W-:Y:S05]  /*0c90*/  EXIT ;  /* 0x000000000000794d */ /* 0x000fea0003800000 */
.L_x_29:
        /* <DEDUP_REMOVED lines=14> */
.L_x_31:


//--------------------- .nv.shared._Z21calculateMatrixSharedPKfPfiii --------------------------
	.section	.nv.shared._Z21calculateMatrixSharedPKfPfiii,"aw",@nobits
	.sectionflags	@""
	.align	16
	.zero		1024


//--------------------- .nv.shared.reserved.0     --------------------------
	.section	.nv.shared.reserved.0,"aw",@nobits
	.weak		__nv_reservedSMEM_offset_0_alias
	.size		__nv_reservedSMEM_offset_0_alias, 0, 64
	.other		__nv_reservedSMEM_offset_0_alias,@"STO_CUDA_RESERVED_SHARED STV_DEFAULT"
__nv_reservedSMEM_offset_0_alias:
	.zero		0
	.zero		64


//--------------------- .nv.shared._Z21calculateMatrixGlobalPKfPfiii --------------------------
	.section	.nv.shared._Z21calculateMatrixGlobalPKfPfiii,"aw",@nobits
	.sectionflags	@""
	.align	16
	.zero		1024


//--------------------- .nv.constant0._Z21calculateMatrixSharedPKfPfiii --------------------------
	.section	.nv.constant0._Z21calculateMatrixSharedPKfPfiii,"a",@progbits
	.sectionflags	@""
	.align	4
.nv.constant0._Z21calculateMatrixSharedPKfPfiii:
	.zero		924


//--------------------- .nv.constant0._Z21calculateMatrixGlobalPKfPfiii --------------------------
	.section	.nv.constant0._Z21calculateMatrixGlobalPKfPfiii,"a",@progbits
	.sectionflags	@""
	.align	4
.nv.constant0._Z21calculateMatrixGlobalPKfPfiii:
	.zero		924


//--------------------- SYMBOLS --------------------------

	.type		.nv.reservedSmem.offset0,@object
	.size		.nv.reservedSmem.offset0,0x4
	.type		.nv.reservedSmem.cap,@object
	.size		.nv.reservedSmem.cap,0x4
